def attn_fwd(
    Q,
    K,
    V,
    Out,
    Lse,
    sm_scale,
    stride_qz,
    stride_qh,
    stride_qm,
    stride_qk,
    stride_kz,
    stride_kh,
    stride_kn,
    stride_kk,
    stride_vz,
    stride_vh,
    stride_vn,
    stride_vk,
    stride_oz,
    stride_oh,
    stride_om,
    stride_ok,
    seqlen_q,
    seqlen_k,
    BLOCK_M: tl.constexpr,
    BLOCK_N: tl.constexpr,
    HEAD_DIM: tl.constexpr,
    CAUSAL: tl.constexpr,
):
    start_m = tl.program_id(0)
    off_hz = tl.program_id(1)
    q_off = off_hz * stride_qh
    k_off = off_hz * stride_kh
    v_off = off_hz * stride_vh
    offs_m = start_m * BLOCK_M + tl.arange(0, BLOCK_M)
    offs_d = tl.arange(0, HEAD_DIM)
    offs_n = tl.arange(0, BLOCK_N)
    q_ptrs = Q + q_off + offs_m[:, None] * stride_qm + offs_d[None, :] * stride_qk
    k_ptrs = K + k_off + offs_d[:, None] * stride_kk + offs_n[None, :] * stride_kn
    v_ptrs = V + v_off + offs_n[:, None] * stride_vn + offs_d[None, :] * stride_vk
    m_i = tl.full([BLOCK_M], float("-inf"), dtype=tl.float32)
    l_i = tl.zeros([BLOCK_M], dtype=tl.float32) + 1.0
    acc = tl.zeros([BLOCK_M, HEAD_DIM], dtype=tl.float32)
    q = tl.load(q_ptrs)
    acc, l_i, m_i = _attn_fwd_inner(
        acc,
        l_i,
        m_i,
        q,
        k_ptrs,
        v_ptrs,
        sm_scale,
        stride_kn,
        stride_vn,
        start_m,
        seqlen_k,
        BLOCK_M,
        BLOCK_N,
        HEAD_DIM,
        CAUSAL,
    )
    acc = acc / l_i[:, None]
    lse = m_i + tl.math.log2(l_i) / 1.4426950408889634
    o_ptrs = (
        Out
        + off_hz * stride_oh
        + offs_m[:, None] * stride_om
        + offs_d[None, :] * stride_ok
    )
    tl.store(o_ptrs, acc.to(Out.dtype.element_ty))
    tl.store(Lse + off_hz * seqlen_q + offs_m, lse)

# config = {"BLOCK_M": 128, "BLOCK_N": 128, "HEAD_DIM": 16, "arch": "sm_80", "causal": false, "dtype": "fp16", "num_stages": 3, "num_warps": 4}
# arch = sm_80


// ===== COMPILED SASS (sm_80) =====

	.target	sm_80

	.elftype	@"ET_EXEC"


//--------------------- .note.nv.tkinfo           --------------------------
	.section	.note.nv.tkinfo,"",@"SHT_NOTE"
	.sectionflags	@"SHF_NOTE_NV_TKINFO"
	.tkinfo
        /*0018*/ 	.word	0x00000002
        /*0030*/ 	.string	""
        /*0030*/ 	.string	"ptxas"
        /*0030*/ 	.string	"Cuda compilation tools, release 13.0, V13.0.88"
        /*0030*/ 	.string	"Build cuda_13.0.r13.0/compiler.36424714_0"
        /*0030*/ 	.string	"-v  -suppress-debug-info  -lineinfo  -arch sm_80 "



//--------------------- .note.nv.cuinfo           --------------------------
	.section	.note.nv.cuinfo,"",@"SHT_NOTE"
	.sectionflags	@"SHF_NOTE_NV_CUINFO"
        /*0018*/ 	.short	0x0002
        /*001a*/ 	.short	0x0050
        /*001c*/ 	.short	0x0082
	.zero		2


//--------------------- .nv.info                  --------------------------
	.section	.nv.info,"",@"SHT_CUDA_INFO"
	.align	4


	//----- nvinfo : EIATTR_REGCOUNT
	.align		4
        /*0000*/ 	.byte	0x04, 0x2f
        /*0002*/ 	.short	(.L_2 - .L_1)
	.align		4
.L_1:
        /*0004*/ 	.word	index@(attn_fwd)
        /*0008*/ 	.word	0x000000ff


	//----- nvinfo : EIATTR_FRAME_SIZE
	.align		4
.L_2:
        /*000c*/ 	.byte	0x04, 0x11
        /*000e*/ 	.short	(.L_4 - .L_3)
	.align		4
.L_3:
        /*0010*/ 	.word	index@(attn_fwd)
        /*0014*/ 	.word	0x00000008


	//----- nvinfo : EIATTR_MIN_STACK_SIZE
	.align		4
.L_4:
        /*0018*/ 	.byte	0x04, 0x12
        /*001a*/ 	.short	(.L_6 - .L_5)
	.align		4
.L_5:
        /*001c*/ 	.word	index@(attn_fwd)
        /*0020*/ 	.word	0x00000008
.L_6:


//--------------------- .nv.info.attn_fwd         --------------------------
	.section	.nv.info.attn_fwd,"",@"SHT_CUDA_INFO"
	.sectionflags	@""
	.align	4


	//----- nvinfo : EIATTR_CUDA_API_VERSION
	.align		4
        /*0000*/ 	.byte	0x04, 0x37
        /*0002*/ 	.short	(.L_8 - .L_7)
.L_7:
        /*0004*/ 	.word	0x00000082


	//----- nvinfo : EIATTR_SW2861232_WAR
	.align		4
.L_8:
        /*0008*/ 	.byte	0x01, 0x35
	.zero		2


	//----- nvinfo : EIATTR_PARAM_CBANK
	.align		4
        /*000c*/ 	.byte	0x04, 0x0a
        /*000e*/ 	.short	(.L_10 - .L_9)
	.align		4
.L_9:
        /*0010*/ 	.word	index@(.nv.constant0.attn_fwd)
        /*0014*/ 	.short	0x0160
        /*0016*/ 	.short	0x0088


	//----- nvinfo : EIATTR_CBANK_PARAM_SIZE
	.align		4
.L_10:
        /*0018*/ 	.byte	0x03, 0x19
        /*001a*/ 	.short	0x0088


	//----- nvinfo : EIATTR_KPARAM_INFO
	.align		4
        /*001c*/ 	.byte	0x04, 0x17
        /*001e*/ 	.short	(.L_12 - .L_11)
.L_11:
        /*0020*/ 	.word	0x00000000
        /*0024*/ 	.short	0x0019
        /*0026*/ 	.short	0x0080
        /*0028*/ 	.byte	0x00, 0xf4, 0x21, 0x00


	//----- nvinfo : EIATTR_KPARAM_INFO
	.align		4
.L_12:
        /*002c*/ 	.byte	0x04, 0x17
        /*002e*/ 	.short	(.L_14 - .L_13)
.L_13:
        /*0030*/ 	.word	0x00000000
        /*0034*/ 	.short	0x0018
        /*0036*/ 	.short	0x0078
        /*0038*/ 	.byte	0x00, 0xf4, 0x21, 0x00


	//----- nvinfo : EIATTR_KPARAM_INFO
	.align		4
.L_14:
        /*003c*/ 	.byte	0x04, 0x17
        /*003e*/ 	.short	(.L_16 - .L_15)
.L_15:
        /*0040*/ 	.word	0x00000000
        /*0044*/ 	.short	0x0017
        /*0046*/ 	.short	0x0070
        /*0048*/ 	.byte	0x00, 0xf0, 0x11, 0x00


	//----- nvinfo : EIATTR_KPARAM_INFO
	.align		4
.L_16:
        /*004c*/ 	.byte	0x04, 0x17
        /*004e*/ 	.short	(.L_18 - .L_17)
.L_17:
        /*0050*/ 	.word	0x00000000
        /*0054*/ 	.short	0x0016
        /*0056*/ 	.short	0x006c
        /*0058*/ 	.byte	0x00, 0xf0, 0x11, 0x00


	//----- nvinfo : EIATTR_KPARAM_INFO
	.align		4
.L_18:
        /*005c*/ 	.byte	0x04, 0x17
        /*005e*/ 	.short	(.L_20 - .L_19)
.L_19:
        /*0060*/ 	.word	0x00000000
        /*0064*/ 	.short	0x0015
        /*0066*/ 	.short	0x0068
        /*0068*/ 	.byte	0x00, 0xf0, 0x11, 0x00


	//----- nvinfo : EIATTR_KPARAM_INFO
	.align		4
.L_20:
        /*006c*/ 	.byte	0x04, 0x17
        /*006e*/ 	.short	(.L_22 - .L_21)
.L_21:
        /*0070*/ 	.word	0x00000000
        /*0074*/ 	.short	0x0014
        /*0076*/ 	.short	0x0064
        /*0078*/ 	.byte	0x00, 0xf0, 0x11, 0x00


	//----- nvinfo : EIATTR_KPARAM_INFO
	.align		4
.L_22:
        /*007c*/ 	.byte	0x04, 0x17
        /*007e*/ 	.short	(.L_24 - .L_23)
.L_23:
        /*0080*/ 	.word	0x00000000
        /*0084*/ 	.short	0x0013
        /*0086*/ 	.short	0x0060
        /*0088*/ 	.byte	0x00, 0xf0, 0x11, 0x00


	//----- nvinfo : EIATTR_KPARAM_INFO
	.align		4
.L_24:
        /*008c*/ 	.byte	0x04, 0x17
        /*008e*/ 	.short	(.L_26 - .L_25)
.L_25:
        /*0090*/ 	.word	0x00000000
        /*0094*/ 	.short	0x0012
        /*0096*/ 	.short	0x005c
        /*0098*/ 	.byte	0x00, 0xf0, 0x11, 0x00


	//----- nvinfo : EIATTR_KPARAM_INFO
	.align		4
.L_26:
        /*009c*/ 	.byte	0x04, 0x17
        /*009e*/ 	.short	(.L_28 - .L_27)
.L_27:
        /*00a0*/ 	.word	0x00000000
        /*00a4*/ 	.short	0x0011
        /*00a6*/ 	.short	0x0058
        /*00a8*/ 	.byte	0x00, 0xf0, 0x11, 0x00


	//----- nvinfo : EIATTR_KPARAM_INFO
	.align		4
.L_28:
        /*00ac*/ 	.byte	0x04, 0x17
        /*00ae*/ 	.short	(.L_30 - .L_29)
.L_29:
        /*00b0*/ 	.word	0x00000000
        /*00b4*/ 	.short	0x0010
        /*00b6*/ 	.short	0x0054
        /*00b8*/ 	.byte	0x00, 0xf0, 0x11, 0x00


	//----- nvinfo : EIATTR_KPARAM_INFO
	.align		4
.L_30:
        /*00bc*/ 	.byte	0x04, 0x17
        /*00be*/ 	.short	(.L_32 - .L_31)
.L_31:
        /*00c0*/ 	.word	0x00000000
        /*00c4*/ 	.short	0x000f
        /*00c6*/ 	.short	0x0050
        /*00c8*/ 	.byte	0x00, 0xf0, 0x11, 0x00


	//----- nvinfo : EIATTR_KPARAM_INFO
	.align		4
.L_32:
        /*00cc*/ 	.byte	0x04, 0x17
        /*00ce*/ 	.short	(.L_34 - .L_33)
.L_33:
        /*00d0*/ 	.word	0x00000000
        /*00d4*/ 	.short	0x000e
        /*00d6*/ 	.short	0x004c
        /*00d8*/ 	.byte	0x00, 0xf0, 0x11, 0x00


	//----- nvinfo : EIATTR_KPARAM_INFO
	.align		4
.L_34:
        /*00dc*/ 	.byte	0x04, 0x17
        /*00de*/ 	.short	(.L_36 - .L_35)
.L_35:
        /*00e0*/ 	.word	0x00000000
        /*00e4*/ 	.short	0x000d
        /*00e6*/ 	.short	0x0048
        /*00e8*/ 	.byte	0x00, 0xf0, 0x11, 0x00


	//----- nvinfo : EIATTR_KPARAM_INFO
	.align		4
.L_36:
        /*00ec*/ 	.byte	0x04, 0x17
        /*00ee*/ 	.short	(.L_38 - .L_37)
.L_37:
        /*00f0*/ 	.word	0x00000000
        /*00f4*/ 	.short	0x000c
        /*00f6*/ 	.short	0x0044
        /*00f8*/ 	.byte	0x00, 0xf0, 0x11, 0x00


	//----- nvinfo : EIATTR_KPARAM_INFO
	.align		4
.L_38:
        /*00fc*/ 	.byte	0x04, 0x17
        /*00fe*/ 	.short	(.L_40 - .L_39)
.L_39:
        /*0100*/ 	.word	0x00000000
        /*0104*/ 	.short	0x000b
        /*0106*/ 	.short	0x0040
        /*0108*/ 	.byte	0x00, 0xf0, 0x11, 0x00


	//----- nvinfo : EIATTR_KPARAM_INFO
	.align		4
.L_40:
        /*010c*/ 	.byte	0x04, 0x17
        /*010e*/ 	.short	(.L_42 - .L_41)
.L_41:
        /*0110*/ 	.word	0x00000000
        /*0114*/ 	.short	0x000a
        /*0116*/ 	.short	0x003c
        /*0118*/ 	.byte	0x00, 0xf0, 0x11, 0x00


	//----- nvinfo : EIATTR_KPARAM_INFO
	.align		4
.L_42:
        /*011c*/ 	.byte	0x04, 0x17
        /*011e*/ 	.short	(.L_44 - .L_43)
.L_43:
        /*0120*/ 	.word	0x00000000
        /*0124*/ 	.short	0x0009
        /*0126*/ 	.short	0x0038
        /*0128*/ 	.byte	0x00, 0xf0, 0x11, 0x00


	//----- nvinfo : EIATTR_KPARAM_INFO
	.align		4
.L_44:
        /*012c*/ 	.byte	0x04, 0x17
        /*012e*/ 	.short	(.L_46 - .L_45)
.L_45:
        /*0130*/ 	.word	0x00000000
        /*0134*/ 	.short	0x0008
        /*0136*/ 	.short	0x0034
        /*0138*/ 	.byte	0x00, 0xf0, 0x11, 0x00


	//----- nvinfo : EIATTR_KPARAM_INFO
	.align		4
.L_46:
        /*013c*/ 	.byte	0x04, 0x17
        /*013e*/ 	.short	(.L_48 - .L_47)
.L_47:
        /*0140*/ 	.word	0x00000000
        /*0144*/ 	.short	0x0007
        /*0146*/ 	.short	0x0030
        /*0148*/ 	.byte	0x00, 0xf0, 0x11, 0x00


	//----- nvinfo : EIATTR_KPARAM_INFO
	.align		4
.L_48:
        /*014c*/ 	.byte	0x04, 0x17
        /*014e*/ 	.short	(.L_50 - .L_49)
.L_49:
        /*0150*/ 	.word	0x00000000
        /*0154*/ 	.short	0x0006
        /*0156*/ 	.short	0x002c
        /*0158*/ 	.byte	0x00, 0xf0, 0x11, 0x00


	//----- nvinfo : EIATTR_KPARAM_INFO
	.align		4
.L_50:
        /*015c*/ 	.byte	0x04, 0x17
        /*015e*/ 	.short	(.L_52 - .L_51)
.L_51:
        /*0160*/ 	.word	0x00000000
        /*0164*/ 	.short	0x0005
        /*0166*/ 	.short	0x0028
        /*0168*/ 	.byte	0x00, 0xf0, 0x11, 0x00


	//----- nvinfo : EIATTR_KPARAM_INFO
	.align		4
.L_52:
        /*016c*/ 	.byte	0x04, 0x17
        /*016e*/ 	.short	(.L_54 - .L_53)
.L_53:
        /*0170*/ 	.word	0x00000000
        /*0174*/ 	.short	0x0004
        /*0176*/ 	.short	0x0020
        /*0178*/ 	.byte	0x00, 0xf4, 0x21, 0x00


	//----- nvinfo : EIATTR_KPARAM_INFO
	.align		4
.L_54:
        /*017c*/ 	.byte	0x04, 0x17
        /*017e*/ 	.short	(.L_56 - .L_55)
.L_55:
        /*0180*/ 	.word	0x00000000
        /*0184*/ 	.short	0x0003
        /*0186*/ 	.short	0x0018
        /*0188*/ 	.byte	0x00, 0xf4, 0x21, 0x00


	//----- nvinfo : EIATTR_KPARAM_INFO
	.align		4
.L_56:
        /*018c*/ 	.byte	0x04, 0x17
        /*018e*/ 	.short	(.L_58 - .L_57)
.L_57:
        /*0190*/ 	.word	0x00000000
        /*0194*/ 	.short	0x0002
        /*0196*/ 	.short	0x0010
        /*0198*/ 	.byte	0x00, 0xf4, 0x21, 0x00


	//----- nvinfo : EIATTR_KPARAM_INFO
	.align		4
.L_58:
        /*019c*/ 	.byte	0x04, 0x17
        /*019e*/ 	.short	(.L_60 - .L_59)
.L_59:
        /*01a0*/ 	.word	0x00000000
        /*01a4*/ 	.short	0x0001
        /*01a6*/ 	.short	0x0008
        /*01a8*/ 	.byte	0x00, 0xf4, 0x21, 0x00


	//----- nvinfo : EIATTR_KPARAM_INFO
	.align		4
.L_60:
        /*01ac*/ 	.byte	0x04, 0x17
        /*01ae*/ 	.short	(.L_62 - .L_61)
.L_61:
        /*01b0*/ 	.word	0x00000000
        /*01b4*/ 	.short	0x0000
        /*01b6*/ 	.short	0x0000
        /*01b8*/ 	.byte	0x00, 0xf4, 0x21, 0x00


	//----- nvinfo : EIATTR_MAXREG_COUNT
	.align		4
.L_62:
        /*01bc*/ 	.byte	0x03, 0x1b
        /*01be*/ 	.short	0x00ff


	//----- nvinfo : EIATTR_NUM_BARRIERS
	.align		4
        /*01c0*/ 	.byte	0x02, 0x4c
        /*01c2*/ 	.byte	0x01
	.zero		1


	//----- nvinfo : EIATTR_ANNOTATIONS
	.align		4
        /*01c4*/ 	.byte	0x04, 0x55
        /*01c6*/ 	.short	(.L_64 - .L_63)


	//   ....[0]....
.L_63:
        /*01c8*/ 	.word	0x00000001
        /*01cc*/ 	.byte	0x70, 0x0b, 0x00, 0x00, 0x01, 0x00, 0x00, 0x00, 0x20, 0x12, 0x00, 0x00


	//----- nvinfo : EIATTR_MERCURY_ISA_VERSION
	.align		4
.L_64:
        /*01d8*/ 	.byte	0x03, 0x5f
        /*01da*/ 	.short	0x0000


	//----- nvinfo : EIATTR_COOP_GROUP_MASK_REGIDS
	.align		4
        /*01dc*/ 	.byte	0x04, 0x29
        /*01de*/ 	.short	(.L_66 - .L_65)


	//   ....[0]....
.L_65:
        /*01e0*/ 	.word	0xffffffff


	//   ....[1]....
        /*01e4*/ 	.word	0xffffffff


	//   ....[2]....
        /*01e8*/ 	.word	0xffffffff


	//   ....[3]....
        /*01ec*/ 	.word	0xffffffff


	//   ....[4]....
        /*01f0*/ 	.word	0xffffffff


	//   ....[5]....
        /*01f4*/ 	.word	0xffffffff


	//   ....[6]....
        /*01f8*/ 	.word	0xffffffff


	//   ....[7]....
        /*01fc*/ 	.word	0xffffffff


	//   ....[8]....
        /*0200*/ 	.word	0xffffffff


	//   ....[9]....
        /*0204*/ 	.word	0xffffffff


	//   ....[10]....
        /*0208*/ 	.word	0xffffffff


	//   ....[11]....
        /*020c*/ 	.word	0xffffffff


	//   ....[12]....
        /*0210*/ 	.word	0xffffffff


	//   ....[13]....
        /*0214*/ 	.word	0xffffffff


	//   ....[14]....
        /*0218*/ 	.word	0xffffffff


	//   ....[15]....
        /*021c*/ 	.word	0xffffffff


	//----- nvinfo : EIATTR_COOP_GROUP_INSTR_OFFSETS
	.align		4
.L_66:
        /*0220*/ 	.byte	0x04, 0x28
        /*0222*/ 	.short	(.L_68 - .L_67)


	//   ....[0]....
.L_67:
        /*0224*/ 	.word	0x00002830


	//   ....[1]....
        /*0228*/ 	.word	0x00002980


	//   ....[2]....
        /*022c*/ 	.word	0x000029d0


	//   ....[3]....
        /*0230*/ 	.word	0x00002ad0


	//   ....[4]....
        /*0234*/ 	.word	0x00002b90


	//   ....[5]....
        /*0238*/ 	.word	0x00002bc0


	//   ....[6]....
        /*023c*/ 	.word	0x00002bd0


	//   ....[7]....
        /*0240*/ 	.word	0x00002c80


	//   ....[8]....
        /*0244*/ 	.word	0x00005310


	//   ....[9]....
        /*0248*/ 	.word	0x00005320


	//   ....[10]....
        /*024c*/ 	.word	0x00005330


	//   ....[11]....
        /*0250*/ 	.word	0x00005340


	//   ....[12]....
        /*0254*/ 	.word	0x00005430


	//   ....[13]....
        /*0258*/ 	.word	0x00005440


	//   ....[14]....
        /*025c*/ 	.word	0x00005460


	//   ....[15]....
        /*0260*/ 	.word	0x00005470


	//----- nvinfo : EIATTR_EXIT_INSTR_OFFSETS
	.align		4
.L_68:
        /*0264*/ 	.byte	0x04, 0x1c
        /*0266*/ 	.short	(.L_70 - .L_69)


	//   ....[0]....
.L_69:
        /*0268*/ 	.word	0x00006b60


	//----- nvinfo : EIATTR_REQNTID
	.align		4
.L_70:
        /*026c*/ 	.byte	0x04, 0x10
        /*026e*/ 	.short	(.L_72 - .L_71)
.L_71:
        /*0270*/ 	.word	0x00000080
        /*0274*/ 	.word	0x00000001
        /*0278*/ 	.word	0x00000001
.L_72:


//--------------------- .nv.callgraph             --------------------------
	.section	.nv.callgraph,"",@"SHT_CUDA_CALLGRAPH"
	.align	4
	.sectionentsize	8
	.align		4
        /*0000*/ 	.word	0x00000000
	.align		4
        /*0004*/ 	.word	0xffffffff
	.align		4
        /*0008*/ 	.word	0x00000000
	.align		4
        /*000c*/ 	.word	0xfffffffe
	.align		4
        /*0010*/ 	.word	0x00000000
	.align		4
        /*0014*/ 	.word	0xfffffffd
	.align		4
        /*0018*/ 	.word	0x00000000
	.align		4
        /*001c*/ 	.word	0xfffffffc


//--------------------- .nv.rel.action            --------------------------
	.section	.nv.rel.action,"",@"SHT_CUDA_RELOCINFO"
	.align	8
	.sectionentsize	8
        /*0000*/ 	.byte	0x73, 0x00, 0x00, 0x00, 0x00, 0x00, 0x00, 0x00, 0x00, 0x00, 0x00, 0x11, 0x25, 0x00, 0x05, 0x36


//--------------------- .nv.constant4             --------------------------
	.section	.nv.constant4,"a",@progbits
	.align	8
	.align		8
.nv.constant4:
        /*0000*/ 	.dword	_$_str


//--------------------- .nv.constant0.attn_fwd    --------------------------
	.section	.nv.constant0.attn_fwd,"a",@progbits
	.sectionflags	@""
	.align	4
.nv.constant0.attn_fwd:
	.zero		488


//--------------------- .text.attn_fwd            --------------------------
	.section	.text.attn_fwd,"ax",@progbits
	.sectioninfo	@"SHI_REGISTERS=255"
	.align	128
        .global         attn_fwd
        .type           attn_fwd,@function
        .size           attn_fwd,(.L_x_3 - attn_fwd)
        .other          attn_fwd,@"STO_CUDA_ENTRY STV_DEFAULT"
attn_fwd:
.text.attn_fwd:
[----:B------:R-:W-:Y:S02]  /*0000*/  MOV R1, c[0x0][0x28] ;  /* 0x00000a0000017a02 */ /* 0x000fe40000000f00 */
[----:B------:R-:W0:Y:S01]  /*0010*/  S2R R36, SR_TID.X ;  /* 0x0000000000247919 */ /* 0x000e220000002100 */
[----:B------:R-:W-:Y:S01]  /*0020*/  MOV R35, c[0x0][0x198] ;  /* 0x0000660000237a02 */ /* 0x000fe20000000f00 */
[----:B------:R-:W-:Y:S01]  /*0030*/  ULDC.64 UR4, c[0x0][0x118] ;  /* 0x0000460000047ab9 */ /* 0x000fe20000000a00 */
[----:B------:R-:W-:Y:S01]  /*0040*/  IADD3 R1, R1, -0x8, RZ ;  /* 0xfffffff801017810 */ /* 0x000fe20007ffe0ff */
[----:B------:R-:W1:Y:S01]  /*0050*/  S2R R229, SR_CTAID.X ;  /* 0x0000000000e57919 */ /* 0x000e620000002500 */
[C---:B------:R-:W-:Y:S01]  /*0060*/  SHF.L.U32 R7, R35.reuse, 0x1, RZ ;  /* 0x0000000123077819 */ /* 0x040fe200000006ff */
[C---:B------:R-:W-:Y:S01]  /*0070*/  IMAD R15, R35.reuse, 0x6, RZ ;  /* 0x00000006230f7824 */ /* 0x040fe200078e02ff */
[CC--:B------:R-:W-:Y:S01]  /*0080*/  LEA R9, R35.reuse, R35.reuse, 0x1 ;  /* 0x0000002323097211 */ /* 0x0c0fe200078e08ff */
[----:B------:R-:W2:Y:S01]  /*0090*/  S2R R38, SR_CTAID.Y ;  /* 0x0000000000267919 */ /* 0x000ea20000002600 */
[C---:B------:R-:W-:Y:S01]  /*00a0*/  SHF.L.U32 R11, R35.reuse, 0x2, RZ ;  /* 0x00000002230b7819 */ /* 0x040fe200000006ff */
[C---:B------:R-:W-:Y:S01]  /*00b0*/  IMAD R23, R35.reuse, 0xa, RZ ;  /* 0x0000000a23177824 */ /* 0x040fe200078e02ff */
[CC--:B------:R-:W-:Y:S01]  /*00c0*/  LEA R13, R35.reuse, R35.reuse, 0x2 ;  /* 0x00000023230d7211 */ /* 0x0c0fe200078e10ff */
[C---:B------:R-:W-:Y:S01]  /*00d0*/  IMAD R27, R35.reuse, 0xc, RZ ;  /* 0x0000000c231b7824 */ /* 0x040fe200078e02ff */
[CC--:B------:R-:W-:Y:S01]  /*00e0*/  LEA R17, R35.reuse, -R35.reuse, 0x3 ;  /* 0x8000002323117211 */ /* 0x0c0fe200078e18ff */
[C---:B------:R-:W-:Y:S01]  /*00f0*/  IMAD R31, R35.reuse, 0xe, RZ ;  /* 0x0000000e231f7824 */ /* 0x040fe200078e02ff */
[C---:B------:R-:W-:Y:S01]  /*0100*/  SHF.L.U32 R19, R35.reuse, 0x3, RZ ;  /* 0x0000000323137819 */ /* 0x040fe200000006ff */
[C---:B------:R-:W-:Y:S01]  /*0110*/  IMAD R37, R35.reuse, 0x14, RZ ;  /* 0x0000001423257824 */ /* 0x040fe200078e02ff */
[CC--:B------:R-:W-:Y:S01]  /*0120*/  LEA R21, R35.reuse, R35.reuse, 0x3 ;  /* 0x0000002323157211 */ /* 0x0c0fe200078e18ff */
[C---:B------:R-:W-:Y:S01]  /*0130*/  IMAD R39, R35.reuse, 0x16, RZ ;  /* 0x0000001623277824 */ /* 0x040fe200078e02ff */
[C---:B------:R-:W-:Y:S01]  /*0140*/  LEA R33, R35.reuse, -R35, 0x4 ;  /* 0x8000002323217211 */ /* 0x040fe200078e20ff */
[----:B------:R-:W-:-:S02]  /*0150*/  IMAD R41, R35, 0x18, RZ ;  /* 0x0000001823297824 */ /* 0x000fc400078e02ff */
[C---:B------:R-:W-:Y:S01]  /*0160*/  IMAD R43, R35.reuse, 0x1a, RZ ;  /* 0x0000001a232b7824 */ /* 0x040fe200078e02ff */
[----:B0-----:R-:W-:Y:S01]  /*0170*/  LOP3.LUT R34, R36, 0x7f, RZ, 0xc0, !PT ;  /* 0x0000007f24227812 */ /* 0x001fe200078ec0ff */
[C---:B------:R-:W-:Y:S02]  /*0180*/  IMAD R45, R35.reuse, 0x1c, RZ ;  /* 0x0000001c232d7824 */ /* 0x040fe400078e02ff */
[----:B------:R-:W-:Y:S01]  /*0190*/  IMAD R47, R35, 0x1e, RZ ;  /* 0x0000001e232f7824 */ /* 0x000fe200078e02ff */
[----:B-1----:R-:W-:Y:S01]  /*01a0*/  LEA R229, R229, R34, 0x7 ;  /* 0x00000022e5e57211 */ /* 0x002fe200078e38ff */
[C---:B------:R-:W-:Y:S02]  /*01b0*/  IMAD R25, R35.reuse, 0xb, RZ ;  /* 0x0000000b23197824 */ /* 0x040fe400078e02ff */
[----:B------:R-:W-:Y:S02]  /*01c0*/  IMAD R29, R35, 0xd, RZ ;  /* 0x0000000d231d7824 */ /* 0x000fe400078e02ff */
[----:B--2---:R-:W-:-:S02]  /*01d0*/  IMAD R0, R38, c[0x0][0x190], RZ ;  /* 0x0000640026007a24 */ /* 0x004fc400078e02ff */
[----:B------:R-:W-:-:S03]  /*01e0*/  IMAD R3, R229, c[0x0][0x194], RZ ;  /* 0x00006500e5037a24 */ /* 0x000fc600078e02ff */
[C---:B------:R-:W-:Y:S01]  /*01f0*/  SHF.L.U32 R2, R0.reuse, 0x1, RZ ;  /* 0x0000000100027819 */ /* 0x040fe200000006ff */
[----:B------:R-:W-:Y:S01]  /*0200*/  IMAD.HI R0, R0, 0x2, RZ ;  /* 0x0000000200007827 */ /* 0x000fe200078e02ff */
[----:B------:R-:W-:-:S03]  /*0210*/  SHF.L.U32 R5, R3, 0x1, RZ ;  /* 0x0000000103057819 */ /* 0x000fc600000006ff */
[----:B------:R-:W-:Y:S01]  /*0220*/  IMAD.HI R3, R3, 0x2, RZ ;  /* 0x0000000203037827 */ /* 0x000fe200078e02ff */
[----:B------:R-:W-:-:S03]  /*0230*/  IADD3 R2, P0, P1, R5, c[0x0][0x160], R2 ;  /* 0x0000580005027a10 */ /* 0x000fc6000791e002 */
[----:B------:R-:W-:Y:S01]  /*0240*/  IMAD R5, R35, 0x12, RZ ;  /* 0x0000001223057824 */ /* 0x000fe200078e02ff */
[----:B------:R-:W-:Y:S02]  /*0250*/  IADD3.X R3, R3, c[0x0][0x164], R0, P0, P1 ;  /* 0x0000590003037a10 */ /* 0x000fe400007e2400 */
[-C--:B------:R-:W-:Y:S02]  /*0260*/  LEA R6, P4, R35, R2.reuse, 0x2 ;  /* 0x0000000223067211 */ /* 0x080fe400078810ff */
[-C--:B------:R-:W-:Y:S02]  /*0270*/  IADD3 R8, P5, R15, R2.reuse, RZ ;  /* 0x000000020f087210 */ /* 0x080fe40007fbe0ff */
[-C--:B------:R-:W-:Y:S02]  /*0280*/  LEA R10, P6, R35, R2.reuse, 0x3 ;  /* 0x00000002230a7211 */ /* 0x080fe400078c18ff */
[C---:B------:R-:W-:Y:S02]  /*0290*/  IADD3 R4, P3, R7.reuse, R2, RZ ;  /* 0x0000000207047210 */ /* 0x040fe40007f7e0ff */
[----:B------:R-:W-:-:S02]  /*02a0*/  LEA.HI.X.SX32 R7, R7, R3, 0x1, P4 ;  /* 0x0000000307077211 */ /* 0x000fc400020f0eff */
[-C--:B------:R-:W-:Y:S02]  /*02b0*/  LEA.HI.X.SX32 R9, R9, R3.reuse, 0x1, P5 ;  /* 0x0000000309097211 */ /* 0x080fe400028f0eff */
[----:B------:R-:W-:Y:S01]  /*02c0*/  LEA.HI.X.SX32 R11, R11, R3, 0x1, P6 ;  /* 0x000000030b0b7211 */ /* 0x000fe200030f0eff */
[----:B------:R-:W2:Y:S01]  /*02d0*/  LDG.E.U16 R6, [R6.64] ;  /* 0x0000000406067981 */ /* 0x000ea2000c1e1500 */
[-C--:B------:R-:W-:Y:S02]  /*02e0*/  LEA R18, P2, R35, R2.reuse, 0x4 ;  /* 0x0000000223127211 */ /* 0x080fe400078420ff */
[-C--:B------:R-:W-:Y:S01]  /*02f0*/  IADD3 R12, P4, R23, R2.reuse, RZ ;  /* 0x00000002170c7210 */ /* 0x080fe20007f9e0ff */
[----:B------:R0:W3:Y:S01]  /*0300*/  LDG.E.U16 R8, [R8.64] ;  /* 0x0000000408087981 */ /* 0x0000e2000c1e1500 */
[-C--:B------:R-:W-:Y:S02]  /*0310*/  IADD3 R14, P5, R27, R2.reuse, RZ ;  /* 0x000000021b0e7210 */ /* 0x080fe40007fbe0ff */
[-C--:B------:R-:W-:Y:S01]  /*0320*/  IADD3 R16, P6, R31, R2.reuse, RZ ;  /* 0x000000021f107210 */ /* 0x080fe20007fde0ff */
[----:B------:R1:W4:Y:S01]  /*0330*/  LDG.E.U16 R10, [R10.64] ;  /* 0x000000040a0a7981 */ /* 0x000322000c1e1500 */
[----:B------:R-:W-:-:S02]  /*0340*/  IADD3 R20, P0, R5, R2, RZ ;  /* 0x0000000205147210 */ /* 0x000fc40007f1e0ff */
[-C--:B------:R-:W-:Y:S02]  /*0350*/  LEA.HI.X.SX32 R5, R35, R3.reuse, 0x1, P3 ;  /* 0x0000000323057211 */ /* 0x080fe400018f0eff */
[-C--:B------:R-:W-:Y:S02]  /*0360*/  LEA.HI.X.SX32 R13, R13, R3.reuse, 0x1, P4 ;  /* 0x000000030d0d7211 */ /* 0x080fe400020f0eff */
[-C--:B------:R-:W-:Y:S01]  /*0370*/  LEA.HI.X.SX32 R15, R15, R3.reuse, 0x1, P5 ;  /* 0x000000030f0f7211 */ /* 0x080fe200028f0eff */
[----:B------:R-:W5:Y:S01]  /*0380*/  LDG.E.U16 R4, [R4.64] ;  /* 0x0000000404047981 */ /* 0x000f62000c1e1500 */
[-C--:B------:R-:W-:Y:S02]  /*0390*/  LEA.HI.X.SX32 R17, R17, R3.reuse, 0x1, P6 ;  /* 0x0000000311117211 */ /* 0x080fe400030f0eff */
[----:B------:R-:W-:Y:S01]  /*03a0*/  LEA.HI.X.SX32 R19, R19, R3, 0x1, P2 ;  /* 0x0000000313137211 */ /* 0x000fe200010f0eff */
[----:B------:R0:W2:Y:S01]  /*03b0*/  LDG.E.U16 R35, [R12.64] ;  /* 0x000000040c237981 */ /* 0x0000a2000c1e1500 */
[----:B------:R-:W-:-:S02]  /*03c0*/  IADD3 R22, P1, R37, R2, RZ ;  /* 0x0000000225167210 */ /* 0x000fc40007f3e0ff */
[-C--:B------:R-:W-:Y:S01]  /*03d0*/  IADD3 R24, P3, R39, R2.reuse, RZ ;  /* 0x0000000227187210 */ /* 0x080fe20007f7e0ff */
[----:B------:R-:W2:Y:S01]  /*03e0*/  LDG.E.U16 R14, [R14.64] ;  /* 0x000000040e0e7981 */ /* 0x000ea2000c1e1500 */
[-C--:B------:R-:W-:Y:S02]  /*03f0*/  IADD3 R26, P4, R41, R2.reuse, RZ ;  /* 0x00000002291a7210 */ /* 0x080fe40007f9e0ff */
[-C--:B------:R-:W-:Y:S01]  /*0400*/  IADD3 R28, P5, R43, R2.reuse, RZ ;  /* 0x000000022b1c7210 */ /* 0x080fe20007fbe0ff */
[----:B------:R-:W2:Y:S01]  /*0410*/  LDG.E.U16 R19, [R18.64] ;  /* 0x0000000412137981 */ /* 0x000ea2000c1e1500 */
[-C--:B------:R-:W-:Y:S02]  /*0420*/  IADD3 R30, P6, R45, R2.reuse, RZ ;  /* 0x000000022d1e7210 */ /* 0x080fe40007fde0ff */
[----:B------:R-:W-:Y:S01]  /*0430*/  IADD3 R32, P2, R47, R2, RZ ;  /* 0x000000022f207210 */ /* 0x000fe20007f5e0ff */
[----:B------:R0:W3:Y:S01]  /*0440*/  LDG.E.U16 R17, [R16.64] ;  /* 0x0000000410117981 */ /* 0x0000e2000c1e1500 */
[----:B------:R-:W-:-:S02]  /*0450*/  LEA.HI.X.SX32 R21, R21, R3, 0x1, P0 ;  /* 0x0000000315157211 */ /* 0x000fc400000f0eff */
[-C--:B------:R-:W-:Y:S02]  /*0460*/  LEA.HI.X.SX32 R23, R23, R3.reuse, 0x1, P1 ;  /* 0x0000000317177211 */ /* 0x080fe400008f0eff */
[-C--:B------:R-:W-:Y:S01]  /*0470*/  LEA.HI.X.SX32 R25, R25, R3.reuse, 0x1, P3 ;  /* 0x0000000319197211 */ /* 0x080fe200018f0eff */
[----:B------:R-:W3:Y:S01]  /*0480*/  LDG.E.U16 R20, [R20.64] ;  /* 0x0000000414147981 */ /* 0x000ee2000c1e1500 */
[-C--:B------:R-:W-:Y:S02]  /*0490*/  LEA.HI.X.SX32 R27, R27, R3.reuse, 0x1, P4 ;  /* 0x000000031b1b7211 */ /* 0x080fe400020f0eff */
[-C--:B------:R-:W-:Y:S01]  /*04a0*/  LEA.HI.X.SX32 R29, R29, R3.reuse, 0x1, P5 ;  /* 0x000000031d1d7211 */ /* 0x080fe200028f0eff */
[----:B------:R-:W3:Y:S01]  /*04b0*/  LDG.E.U16 R22, [R22.64] ;  /* 0x0000000416167981 */ /* 0x000ee2000c1e1500 */
[-C--:B------:R-:W-:Y:S02]  /*04c0*/  LEA.HI.X.SX32 R31, R31, R3.reuse, 0x1, P6 ;  /* 0x000000031f1f7211 */ /* 0x080fe400030f0eff */
[----:B------:R-:W-:Y:S01]  /*04d0*/  LEA.HI.X.SX32 R33, R33, R3, 0x1, P2 ;  /* 0x0000000321217211 */ /* 0x000fe200010f0eff */
[----:B------:R-:W3:Y:S04]  /*04e0*/  LDG.E.U16 R24, [R24.64] ;  /* 0x0000000418187981 */ /* 0x000ee8000c1e1500 */
[----:B------:R0:W3:Y:S04]  /*04f0*/  LDG.E.U16 R3, [R2.64] ;  /* 0x0000000402037981 */ /* 0x0000e8000c1e1500 */
[----:B------:R-:W4:Y:S04]  /*0500*/  LDG.E.U16 R26, [R26.64] ;  /* 0x000000041a1a7981 */ /* 0x000f28000c1e1500 */
[----:B------:R-:W4:Y:S04]  /*0510*/  LDG.E.U16 R28, [R28.64] ;  /* 0x000000041c1c7981 */ /* 0x000f28000c1e1500 */
[----:B------:R-:W4:Y:S04]  /*0520*/  LDG.E.U16 R30, [R30.64] ;  /* 0x000000041e1e7981 */ /* 0x000f28000c1e1500 */
[----:B------:R0:W4:Y:S01]  /*0530*/  LDG.E.U16 R33, [R32.64] ;  /* 0x0000000420217981 */ /* 0x000122000c1e1500 */
[----:B------:R-:W-:-:S04]  /*0540*/  SHF.L.U32 R0, R34, 0x1, RZ ;  /* 0x0000000122007819 */ /* 0x000fc800000006ff */
[C---:B------:R-:W-:Y:S02]  /*0550*/  LOP3.LUT R44, R0.reuse, 0x10, RZ, 0x3c, !PT ;  /* 0x00000010002c7812 */ /* 0x040fe400078e3cff */
[C---:B------:R-:W-:Y:S02]  /*0560*/  LOP3.LUT R42, R0.reuse, 0x20, RZ, 0x3c, !PT ;  /* 0x00000020002a7812 */ /* 0x040fe400078e3cff */
[----:B------:R-:W-:Y:S02]  /*0570*/  LOP3.LUT R40, R0, 0x30, RZ, 0x3c, !PT ;  /* 0x0000003000287812 */ /* 0x000fe400078e3cff */
[----:B0-----:R-:W-:-:S04]  /*0580*/  MOV R2, 0x1 ;  /* 0x0000000100027802 */ /* 0x001fc80000000f00 */
[----:B------:R-:W-:Y:S02]  /*0590*/  ISETP.LE.AND P0, PT, R2, c[0x0][0x1d0], PT ;  /* 0x0000740002007a0c */ /* 0x000fe40003f03270 */
[C---:B------:R-:W-:Y:S02]  /*05a0*/  LOP3.LUT R2, R0.reuse, 0x60, RZ, 0x3c, !PT ;  /* 0x0000006000027812 */ /* 0x040fe400078e3cff */
[----:B------:R-:W-:Y:S01]  /*05b0*/  LOP3.LUT R252, R0, 0x70, RZ, 0x3c, !PT ;  /* 0x0000007000fc7812 */ /* 0x000fe200078e3cff */
[----:B------:R-:W-:Y:S01]  /*05c0*/  CS2R R52, SRZ ;  /* 0x0000000000347805 */ /* 0x000fe2000001ff00 */
[----:B-1----:R-:W-:Y:S01]  /*05d0*/  MOV R11, 0x3f800000 ;  /* 0x3f800000000b7802 */ /* 0x002fe20000000f00 */
[----:B------:R-:W-:Y:S01]  /*05e0*/  CS2R R54, SRZ ;  /* 0x0000000000367805 */ /* 0x000fe2000001ff00 */
[----:B------:R-:W-:Y:S01]  /*05f0*/  MOV R12, 0xff800000 ;  /* 0xff800000000c7802 */ /* 0x000fe20000000f00 */
[----:B------:R-:W-:Y:S01]  /*0600*/  CS2R R48, SRZ ;  /* 0x0000000000307805 */ /* 0x000fe2000001ff00 */
[----:B------:R-:W-:Y:S01]  /*0610*/  MOV R13, 0xff800000 ;  /* 0xff800000000d7802 */ /* 0x000fe20000000f00 */
[----:B------:R-:W-:Y:S01]  /*0620*/  CS2R R50, SRZ ;  /* 0x0000000000327805 */ /* 0x000fe2000001ff00 */
[----:B------:R-:W-:Y:S01]  /*0630*/  MOV R188, 0xff800000 ;  /* 0xff80000000bc7802 */ /* 0x000fe20000000f00 */
[----:B------:R-:W-:Y:S01]  /*0640*/  CS2R R46, SRZ ;  /* 0x00000000002e7805 */ /* 0x000fe2000001ff00 */
[----:B------:R-:W-:-:S02]  /*0650*/  MOV R124, 0xff800000 ;  /* 0xff800000007c7802 */ /* 0x000fc40000000f00 */
[----:B------:R-:W-:Y:S02]  /*0660*/  MOV R9, 0x3f800000 ;  /* 0x3f80000000097802 */ /* 0x000fe40000000f00 */
[C---:B------:R-:W-:Y:S02]  /*0670*/  SHF.L.U32 R32, R36.reuse, 0x1, RZ ;  /* 0x0000000124207819 */ /* 0x040fe400000006ff */
[----:B------:R-:W-:Y:S01]  /*0680*/  SHF.L.U32 R16, R36, 0x5, RZ ;  /* 0x0000000524107819 */ /* 0x000fe200000006ff */
[----:B--2---:R-:W-:Y:S04]  /*0690*/  STS.U16 [R0+0x800], R19 ;  /* 0x0008001300007388 */ /* 0x004fe80000000400 */
[----:B---3--:R0:W-:Y:S04]  /*06a0*/  STS.U16 [R0], R3 ;  /* 0x0000000300007388 */ /* 0x0081e80000000400 */
[----:B-----5:R1:W-:Y:S04]  /*06b0*/  STS.U16 [R44+0x100], R4 ;  /* 0x000100042c007388 */ /* 0x0203e80000000400 */
[----:B------:R-:W-:Y:S01]  /*06c0*/  STS.U16 [R44+0x900], R20 ;  /* 0x000900142c007388 */ /* 0x000fe20000000400 */
[----:B0-----:R-:W-:-:S03]  /*06d0*/  LOP3.LUT R3, R0, 0x50, RZ, 0x3c, !PT ;  /* 0x0000005000037812 */ /* 0x001fc600078e3cff */
[----:B------:R-:W-:Y:S01]  /*06e0*/  STS.U16 [R42+0x200], R6 ;  /* 0x000200062a007388 */ /* 0x000fe20000000400 */
[----:B-1----:R-:W-:-:S03]  /*06f0*/  LOP3.LUT R4, R0, 0x40, RZ, 0x3c, !PT ;  /* 0x0000004000047812 */ /* 0x002fc600078e3cff */
[----:B------:R-:W-:Y:S04]  /*0700*/  STS.U16 [R42+0xa00], R22 ;  /* 0x000a00162a007388 */ /* 0x000fe80000000400 */
[----:B------:R-:W-:Y:S04]  /*0710*/  STS.U16 [R40+0x300], R8 ;  /* 0x0003000828007388 */ /* 0x000fe80000000400 */
[----:B------:R-:W-:Y:S04]  /*0720*/  STS.U16 [R40+0xb00], R24 ;  /* 0x000b001828007388 */ /* 0x000fe80000000400 */
[----:B----4-:R0:W-:Y:S04]  /*0730*/  STS.U16 [R4+0x400], R10 ;  /* 0x0004000a04007388 */ /* 0x0101e80000000400 */
[----:B------:R1:W-:Y:S04]  /*0740*/  STS.U16 [R4+0xc00], R26 ;  /* 0x000c001a04007388 */ /* 0x0003e80000000400 */
[----:B------:R2:W-:Y:S04]  /*0750*/  STS.U16 [R3+0x500], R35 ;  /* 0x0005002303007388 */ /* 0x0005e80000000400 */
[----:B------:R2:W-:Y:S04]  /*0760*/  STS.U16 [R3+0xd00], R28 ;  /* 0x000d001c03007388 */ /* 0x0005e80000000400 */
[----:B------:R2:W-:Y:S04]  /*0770*/  STS.U16 [R2+0x600], R14 ;  /* 0x0006000e02007388 */ /* 0x0005e80000000400 */
[----:B------:R2:W-:Y:S04]  /*0780*/  STS.U16 [R2+0xe00], R30 ;  /* 0x000e001e02007388 */ /* 0x0005e80000000400 */
[----:B------:R2:W-:Y:S04]  /*0790*/  STS.U16 [R252+0x700], R17 ;  /* 0x00070011fc007388 */ /* 0x0005e80000000400 */
[----:B------:R2:W-:Y:S01]  /*07a0*/  STS.U16 [R252+0xf00], R33 ;  /* 0x000f0021fc007388 */ /* 0x0005e20000000400 */
[----:B0-----:R-:W-:Y:S01]  /*07b0*/  MOV R10, 0x3f800000 ;  /* 0x3f800000000a7802 */ /* 0x001fe20000000f00 */
[----:B------:R-:W-:Y:S01]  /*07c0*/  CS2R R44, SRZ ;  /* 0x00000000002c7805 */ /* 0x000fe2000001ff00 */
[----:B------:R-:W-:Y:S01]  /*07d0*/  MOV R8, 0x3f800000 ;  /* 0x3f80000000087802 */ /* 0x000fe20000000f00 */
[----:B------:R-:W-:Y:S01]  /*07e0*/  CS2R R40, SRZ ;  /* 0x0000000000287805 */ /* 0x000fe2000001ff00 */
[----:B------:R-:W-:Y:S01]  /*07f0*/  CS2R R42, SRZ ;  /* 0x00000000002a7805 */ /* 0x000fe2000001ff00 */
[----:B-1----:R-:W-:Y:S01]  /*0800*/  LOP3.LUT R4, R36, 0xf, RZ, 0xc0, !PT ;  /* 0x0000000f24047812 */ /* 0x002fe200078ec0ff */
[----:B------:R-:W-:Y:S05]  /*0810*/  @!P0 BRA `(.L_x_0) ;  /* 0x00004e6000008947 */ /* 0x000fea0003800000 */
[----:B------:R-:W-:Y:S01]  /*0820*/  SHF.R.U32.HI R5, RZ, 0x4, R36 ;  /* 0x00000004ff057819 */ /* 0x000fe20000011624 */
[----:B--2---:R-:W-:Y:S01]  /*0830*/  IMAD R3, R38, c[0x0][0x1b0], RZ ;  /* 0x00006c0026037a24 */ /* 0x004fe200078e02ff */
[----:B------:R-:W-:Y:S01]  /*0840*/  MOV R20, c[0x0][0x1a4] ;  /* 0x0000690000147a02 */ /* 0x000fe20000000f00 */
[----:B------:R-:W-:Y:S01]  /*0850*/  IMAD R34, R34, c[0x0][0x1b4], RZ ;  /* 0x00006d0022227a24 */ /* 0x000fe200078e02ff */
[----:B------:R-:W-:Y:S01]  /*0860*/  SGXT.U32 R5, R5, 0x3 ;  /* 0x000000030505781a */ /* 0x000fe20000000000 */
[----:B------:R-:W-:Y:S01]  /*0870*/  IMAD R2, R38, c[0x0][0x1a0], RZ ;  /* 0x0000680026027a24 */ /* 0x000fe200078e02ff */
[C---:B------:R-:W-:Y:S01]  /*0880*/  SHF.L.U32 R14, R3.reuse, 0x1, RZ ;  /* 0x00000001030e7819 */ /* 0x040fe200000006ff */
[----:B------:R-:W-:Y:S01]  /*0890*/  IMAD R4, R4, c[0x0][0x1a8], RZ ;  /* 0x00006a0004047a24 */ /* 0x000fe200078e02ff */
[----:B------:R-:W-:Y:S01]  /*08a0*/  SHF.L.U32 R15, R34, 0x1, RZ ;  /* 0x00000001220f7819 */ /* 0x000fe200000006ff */
[----:B------:R-:W-:Y:S01]  /*08b0*/  IMAD.HI R7, R3, 0x2, RZ ;  /* 0x0000000203077827 */ /* 0x000fe200078e02ff */
[----:B------:R-:W-:Y:S01]  /*08c0*/  SHF.L.U32 R3, R2, 0x1, RZ ;  /* 0x0000000102037819 */ /* 0x000fe200000006ff */
[----:B------:R-:W-:Y:S01]  /*08d0*/  CS2R R52, SRZ ;  /* 0x0000000000347805 */ /* 0x000fe2000001ff00 */
[----:B------:R-:W-:Y:S01]  /*08e0*/  SHF.L.U32 R6, R4, 0x1, RZ ;  /* 0x0000000104067819 */ /* 0x000fe200000006ff */
[----:B------:R-:W-:Y:S01]  /*08f0*/  IMAD R5, R5, c[0x0][0x1a4], RZ ;  /* 0x0000690005057a24 */ /* 0x000fe200078e02ff */
[----:B------:R-:W-:Y:S01]  /*0900*/  IADD3 R14, P2, P3, R15, c[0x0][0x170], R14 ;  /* 0x00005c000f0e7a10 */ /* 0x000fe20007b5e00e */
[----:B------:R-:W-:Y:S01]  /*0910*/  IMAD.HI R34, R34, 0x2, RZ ;  /* 0x0000000222227827 */ /* 0x000fe200078e02ff */
[----:B------:R-:W-:Y:S01]  /*0920*/  IADD3 R194, P0, P1, R6, c[0x0][0x168], R3 ;  /* 0x00005a0006c27a10 */ /* 0x000fe2000791e003 */
[----:B------:R-:W-:Y:S01]  /*0930*/  CS2R R54, SRZ ;  /* 0x0000000000367805 */ /* 0x000fe2000001ff00 */
[----:B------:R-:W-:Y:S01]  /*0940*/  LEA R6, R20, R5, 0x3 ;  /* 0x0000000514067211 */ /* 0x000fe200078e18ff */
[----:B------:R-:W-:Y:S01]  /*0950*/  IMAD.HI R2, R2, 0x2, RZ ;  /* 0x0000000202027827 */ /* 0x000fe200078e02ff */
[----:B------:R-:W-:Y:S01]  /*0960*/  IADD3.X R15, R34, c[0x0][0x174], R7, P2, P3 ;  /* 0x00005d00220f7a10 */ /* 0x000fe200017e6407 */
[----:B------:R-:W-:Y:S01]  /*0970*/  CS2R R48, SRZ ;  /* 0x0000000000307805 */ /* 0x000fe2000001ff00 */
[----:B------:R-:W-:Y:S01]  /*0980*/  SHF.R.S32.HI R9, RZ, 0x2, R36 ;  /* 0x00000002ff097819 */ /* 0x000fe20000011424 */
[----:B------:R-:W-:Y:S01]  /*0990*/  IMAD.HI R3, R4, 0x2, RZ ;  /* 0x0000000204037827 */ /* 0x000fe200078e02ff */
[C---:B------:R-:W-:Y:S01]  /*09a0*/  LEA R7, R20.reuse, R6, 0x3 ;  /* 0x0000000614077211 */ /* 0x040fe200078e18ff */
[----:B------:R-:W-:Y:S01]  /*09b0*/  CS2R R50, SRZ ;  /* 0x0000000000327805 */ /* 0x000fe2000001ff00 */
[----:B------:R-:W-:Y:S01]  /*09c0*/  SGXT R9, R9, 0x1 ;  /* 0x000000010909781a */ /* 0x000fe20000000200 */
[----:B------:R-:W-:Y:S01]  /*09d0*/  CS2R R44, SRZ ;  /* 0x00000000002c7805 */ /* 0x000fe2000001ff00 */
[C---:B------:R-:W-:Y:S01]  /*09e0*/  LEA R8, R20.reuse, R7, 0x3 ;  /* 0x0000000714087211 */ /* 0x040fe200078e18ff */
[----:B------:R-:W-:Y:S01]  /*09f0*/  CS2R R46, SRZ ;  /* 0x00000000002e7805 */ /* 0x000fe2000001ff00 */
[----:B------:R-:W-:Y:S01]  /*0a00*/  LOP3.LUT R12, R9, 0x90, RZ, 0xc0, !PT ;  /* 0x00000090090c7812 */ /* 0x000fe200078ec0ff */
[----:B------:R-:W-:Y:S01]  /*0a10*/  CS2R R40, SRZ ;  /* 0x0000000000287805 */ /* 0x000fe2000001ff00 */
[----:B------:R-:W-:Y:S01]  /*0a20*/  LEA R9, R20, R8, 0x3 ;  /* 0x0000000814097211 */ /* 0x000fe200078e18ff */
[----:B------:R-:W-:Y:S01]  /*0a30*/  CS2R R42, SRZ ;  /* 0x00000000002a7805 */ /* 0x000fe2000001ff00 */
[----:B------:R-:W-:-:S02]  /*0a40*/  LOP3.LUT R10, R36, 0x10, RZ, 0xc0, !PT ;  /* 0x00000010240a7812 */ /* 0x000fc400078ec0ff */
[----:B------:R-:W-:Y:S02]  /*0a50*/  IADD3.X R18, R3, c[0x0][0x16c], R2, P0, P1 ;  /* 0x00005b0003127a10 */ /* 0x000fe400007e2402 */
[----:B------:R-:W-:Y:S02]  /*0a60*/  LEA R2, R20, R9, 0x3 ;  /* 0x0000000914027211 */ /* 0x000fe400078e18ff */
[----:B------:R-:W-:Y:S02]  /*0a70*/  SHF.L.U32 R13, R10, 0x7, RZ ;  /* 0x000000070a0d7819 */ /* 0x000fe400000006ff */
[----:B------:R-:W-:Y:S02]  /*0a80*/  LOP3.LUT R202, R36, 0x7, RZ, 0xc0, !PT ;  /* 0x0000000724ca7812 */ /* 0x000fe400078ec0ff */
[----:B------:R-:W-:Y:S01]  /*0a90*/  LEA R3, R20, R2, 0x3 ;  /* 0x0000000214037211 */ /* 0x000fe200078e18ff */
[----:B------:R-:W-:Y:S01]  /*0aa0*/  IMAD R17, R10, -0x70, R13 ;  /* 0xffffff900a117824 */ /* 0x000fe200078e020d */
[----:B------:R-:W-:-:S02]  /*0ab0*/  SHF.L.U32 R11, R202, 0x4, RZ ;  /* 0x00000004ca0b7819 */ /* 0x000fc400000006ff */
[----:B------:R-:W-:Y:S02]  /*0ac0*/  LEA R10, R20, R3, 0x3 ;  /* 0x00000003140a7211 */ /* 0x000fe400078e18ff */
[----:B------:R-:W-:Y:S02]  /*0ad0*/  LOP3.LUT R12, R12, 0x60, R16, 0xf8, !PT ;  /* 0x000000600c0c7812 */ /* 0x000fe400078ef810 */
[----:B------:R-:W-:Y:S02]  /*0ae0*/  LOP3.LUT R4, R11, 0x60, R36, 0x78, !PT ;  /* 0x000000600b047812 */ /* 0x000fe400078e7824 */
[----:B------:R-:W-:Y:S02]  /*0af0*/  LEA R16, R202, R11, 0x8 ;  /* 0x0000000bca107211 */ /* 0x000fe400078e40ff */
[----:B------:R-:W-:Y:S02]  /*0b00*/  LEA R22, P0, R5, R194, 0x1 ;  /* 0x000000c205167211 */ /* 0x000fe400078008ff */
[----:B------:R-:W-:-:S02]  /*0b10*/  LEA R11, R20, R10, 0x3 ;  /* 0x0000000a140b7211 */ /* 0x000fc400078e18ff */
[-C--:B------:R-:W-:Y:S02]  /*0b20*/  LEA R248, P2, R7, R194.reuse, 0x1 ;  /* 0x000000c207f87211 */ /* 0x080fe400078408ff */
[----:B------:R-:W-:Y:S02]  /*0b30*/  LEA R250, P1, R6, R194, 0x1 ;  /* 0x000000c206fa7211 */ /* 0x000fe400078208ff */
[-C--:B------:R-:W-:Y:S02]  /*0b40*/  LEA.HI.X.SX32 R23, R5, R18.reuse, 0x1, P0 ;  /* 0x0000001205177211 */ /* 0x080fe400000f0eff */
[----:B------:R-:W-:Y:S02]  /*0b50*/  LEA R5, R20, R11, 0x3 ;  /* 0x0000000b14057211 */ /* 0x000fe400078e18ff */
[-C--:B------:R-:W-:Y:S01]  /*0b60*/  LEA.HI.X.SX32 R249, R7, R18.reuse, 0x1, P2 ;  /* 0x0000001207f97211 */ /* 0x080fe200010f0eff */
[----:B------:R0:W-:Y:S01]  /*0b70*/  STL.64 [R1], R22 ;  /* 0x0000001601007387 */ /* 0x0001e20000100a00 */
[----:B------:R-:W-:-:S02]  /*0b80*/  LEA.HI.X.SX32 R251, R6, R18, 0x1, P1 ;  /* 0x0000001206fb7211 */ /* 0x000fc400008f0eff */
[-C--:B------:R-:W-:Y:S02]  /*0b90*/  LEA R242, P2, R2, R194.reuse, 0x1 ;  /* 0x000000c202f27211 */ /* 0x080fe400078408ff */
[----:B------:R-:W-:Y:S02]  /*0ba0*/  LEA R6, R20, R5, 0x3 ;  /* 0x0000000514067211 */ /* 0x000fe400078e18ff */
[-C--:B------:R-:W-:Y:S02]  /*0bb0*/  LEA R246, P0, R8, R194.reuse, 0x1 ;  /* 0x000000c208f67211 */ /* 0x080fe400078008ff */
[----:B------:R-:W-:Y:S02]  /*0bc0*/  LEA R244, P1, R9, R194, 0x1 ;  /* 0x000000c209f47211 */ /* 0x000fe400078208ff */
[----:B------:R-:W-:Y:S02]  /*0bd0*/  LEA.HI.X.SX32 R243, R2, R18, 0x1, P2 ;  /* 0x0000001202f37211 */ /* 0x000fe400010f0eff */
[----:B------:R-:W-:-:S02]  /*0be0*/  LEA R2, R20, R6, 0x3 ;  /* 0x0000000614027211 */ /* 0x000fc400078e18ff */
[-C--:B------:R-:W-:Y:S02]  /*0bf0*/  LEA.HI.X.SX32 R247, R8, R18.reuse, 0x1, P0 ;  /* 0x0000001208f77211 */ /* 0x080fe400000f0eff */
[----:B------:R-:W-:Y:S02]  /*0c00*/  LEA.HI.X.SX32 R245, R9, R18, 0x1, P1 ;  /* 0x0000001209f57211 */ /* 0x000fe400008f0eff */
[-C--:B------:R-:W-:Y:S02]  /*0c10*/  LEA R240, P0, R3, R194.reuse, 0x1 ;  /* 0x000000c203f07211 */ /* 0x080fe400078008ff */
[----:B------:R-:W-:Y:S02]  /*0c20*/  LEA R238, P1, R10, R194, 0x1 ;  /* 0x000000c20aee7211 */ /* 0x000fe400078208ff */
[----:B------:R-:W-:Y:S02]  /*0c30*/  LEA R7, R20, R2, 0x3 ;  /* 0x0000000214077211 */ /* 0x000fe400078e18ff */
[----:B------:R-:W-:-:S02]  /*0c40*/  LEA R236, P2, R11, R194, 0x1 ;  /* 0x000000c20bec7211 */ /* 0x000fc400078408ff */
[-C--:B------:R-:W-:Y:S02]  /*0c50*/  LEA.HI.X.SX32 R241, R3, R18.reuse, 0x1, P0 ;  /* 0x0000001203f17211 */ /* 0x080fe400000f0eff */
[----:B------:R-:W-:Y:S02]  /*0c60*/  LEA.HI.X.SX32 R239, R10, R18, 0x1, P1 ;  /* 0x000000120aef7211 */ /* 0x000fe400008f0eff */
[----:B------:R-:W-:Y:S02]  /*0c70*/  LOP3.LUT R4, R4, 0x10, R32, 0x78, !PT ;  /* 0x0000001004047812 */ /* 0x000fe400078e7820 */
[----:B------:R-:W-:Y:S02]  /*0c80*/  LEA R3, R20, R7, 0x3 ;  /* 0x0000000714037211 */ /* 0x000fe400078e18ff */
[----:B------:R-:W-:Y:S02]  /*0c90*/  LEA R232, P1, R6, R194, 0x1 ;  /* 0x000000c206e87211 */ /* 0x000fe400078208ff */
[----:B------:R-:W-:-:S02]  /*0ca0*/  LEA.HI.X.SX32 R237, R11, R18, 0x1, P2 ;  /* 0x000000120bed7211 */ /* 0x000fc400010f0eff */
[----:B------:R-:W-:Y:S02]  /*0cb0*/  LEA R230, P2, R2, R194, 0x1 ;  /* 0x000000c202e67211 */ /* 0x000fe400078408ff */
[----:B------:R-:W-:Y:S02]  /*0cc0*/  IADD3 R13, R13, R4, RZ ;  /* 0x000000040d0d7210 */ /* 0x000fe40007ffe0ff */
[----:B------:R-:W-:Y:S02]  /*0cd0*/  LEA R8, R20, R3, 0x3 ;  /* 0x0000000314087211 */ /* 0x000fe400078e18ff */
[----:B------:R-:W-:Y:S02]  /*0ce0*/  LEA.HI.X.SX32 R233, R6, R18, 0x1, P1 ;  /* 0x0000001206e97211 */ /* 0x000fe400008f0eff */
[----:B------:R-:W-:Y:S02]  /*0cf0*/  LOP3.LUT R4, R12, 0x10, R32, 0x78, !PT ;  /* 0x000000100c047812 */ /* 0x000fe400078e7820 */
[----:B------:R-:W-:-:S02]  /*0d00*/  LEA R234, P0, R5, R194, 0x1 ;  /* 0x000000c205ea7211 */ /* 0x000fc400078008ff */
[----:B------:R-:W-:Y:S02]  /*0d10*/  MOV R63, c[0x0][0x1b8] ;  /* 0x00006e00003f7a02 */ /* 0x000fe40000000f00 */
[----:B------:R-:W-:Y:S02]  /*0d20*/  SHF.R.S32.HI R6, RZ, 0x6, R36 ;  /* 0x00000006ff067819 */ /* 0x000fe40000011424 */
[----:B------:R-:W-:Y:S01]  /*0d30*/  LEA.HI.X.SX32 R231, R2, R18, 0x1, P2 ;  /* 0x0000001202e77211 */ /* 0x000fe200010f0eff */
[C---:B------:R-:W-:Y:S01]  /*0d40*/  IMAD R21, R63.reuse, 0xa, RZ ;  /* 0x0000000a3f157824 */ /* 0x040fe200078e02ff */
[----:B------:R-:W-:Y:S01]  /*0d50*/  LEA R2, R20, R8, 0x3 ;  /* 0x0000000814027211 */ /* 0x000fe200078e18ff */
[C---:B------:R-:W-:Y:S01]  /*0d60*/  IMAD R29, R63.reuse, 0x14, RZ ;  /* 0x000000143f1d7824 */ /* 0x040fe200078e02ff */
[----:B------:R-:W-:Y:S01]  /*0d70*/  IADD3 R4, R4, R17, RZ ;  /* 0x0000001104047210 */ /* 0x000fe20007ffe0ff */
[----:B------:R-:W-:Y:S01]  /*0d80*/  IMAD R17, R63, 0x12, RZ ;  /* 0x000000123f117824 */ /* 0x000fe200078e02ff */
[----:B------:R-:W-:Y:S01]  /*0d90*/  LEA.HI.X.SX32 R235, R5, R18, 0x1, P0 ;  /* 0x0000001205eb7211 */ /* 0x000fe200000f0eff */
[C---:B------:R-:W-:Y:S01]  /*0da0*/  IMAD R35, R63.reuse, 0x16, RZ ;  /* 0x000000163f237824 */ /* 0x040fe200078e02ff */
[----:B------:R-:W-:Y:S01]  /*0db0*/  SGXT R6, R6, 0x1 ;  /* 0x000000010606781a */ /* 0x000fe20000000200 */
[----:B------:R-:W-:Y:S01]  /*0dc0*/  IMAD R25, R63, 0x6, RZ ;  /* 0x000000063f197824 */ /* 0x000fe200078e02ff */
[-C--:B------:R-:W-:Y:S01]  /*0dd0*/  LEA R200, P0, R7, R194.reuse, 0x1 ;  /* 0x000000c207c87211 */ /* 0x080fe200078008ff */
[----:B------:R-:W-:Y:S01]  /*0de0*/  IMAD R37, R63, 0xc, RZ ;  /* 0x0000000c3f257824 */ /* 0x000fe200078e02ff */
[-C--:B------:R-:W-:Y:S01]  /*0df0*/  LEA R198, P1, R3, R194.reuse, 0x1 ;  /* 0x000000c203c67211 */ /* 0x080fe200078208ff */
[C---:B------:R-:W-:Y:S01]  /*0e00*/  IMAD R65, R63.reuse, 0x18, RZ ;  /* 0x000000183f417824 */ /* 0x040fe200078e02ff */
[-C--:B------:R-:W-:Y:S01]  /*0e10*/  LEA R196, P2, R8, R194.reuse, 0x1 ;  /* 0x000000c208c47211 */ /* 0x080fe200078408ff */
[C---:B------:R-:W-:Y:S01]  /*0e20*/  IMAD R67, R63.reuse, 0x1a, RZ ;  /* 0x0000001a3f437824 */ /* 0x040fe200078e02ff */
[----:B------:R-:W-:Y:S01]  /*0e30*/  LEA R194, P3, R2, R194, 0x1 ;  /* 0x000000c202c27211 */ /* 0x000fe200078608ff */
[C---:B------:R-:W-:Y:S01]  /*0e40*/  IMAD R33, R63.reuse, 0xb, RZ ;  /* 0x0000000b3f217824 */ /* 0x040fe200078e02ff */
[----:B------:R-:W-:Y:S01]  /*0e50*/  LOP3.LUT R12, R6, 0x90, RZ, 0xc0, !PT ;  /* 0x00000090060c7812 */ /* 0x000fe200078ec0ff */
[----:B------:R-:W-:Y:S01]  /*0e60*/  IMAD R39, R63, 0xd, RZ ;  /* 0x0000000d3f277824 */ /* 0x000fe200078e02ff */
[----:B------:R-:W-:Y:S01]  /*0e70*/  LEA.HI.X.SX32 R201, R7, R18, 0x1, P0 ;  /* 0x0000001207c97211 */ /* 0x000fe200000f0eff */
[C---:B------:R-:W-:Y:S01]  /*0e80*/  IMAD R59, R63.reuse, 0xe, RZ ;  /* 0x0000000e3f3b7824 */ /* 0x040fe200078e02ff */
[----:B------:R-:W-:Y:S01]  /*0e90*/  LOP3.LUT R6, R16, 0x30, R32, 0x78, !PT ;  /* 0x0000003010067812 */ /* 0x000fe200078e7820 */
[C---:B------:R-:W-:Y:S01]  /*0ea0*/  IMAD R69, R63.reuse, 0x1c, RZ ;  /* 0x0000001c3f457824 */ /* 0x040fe200078e02ff */
[C---:B------:R-:W-:Y:S01]  /*0eb0*/  LEA R7, R63.reuse, R63, 0x3 ;  /* 0x0000003f3f077211 */ /* 0x040fe200078e18ff */
[----:B------:R-:W-:Y:S01]  /*0ec0*/  IMAD R71, R63, 0x1e, RZ ;  /* 0x0000001e3f477824 */ /* 0x000fe200078e02ff */
[----:B------:R-:W-:-:S02]  /*0ed0*/  IADD3 R16, P0, R17, R14, RZ ;  /* 0x0000000e11107210 */ /* 0x000fc40007f1e0ff */
[-C--:B------:R-:W-:Y:S02]  /*0ee0*/  LEA.HI.X.SX32 R199, R3, R18.reuse, 0x1, P1 ;  /* 0x0000001203c77211 */ /* 0x080fe400008f0eff */
[-C--:B------:R-:W-:Y:S02]  /*0ef0*/  LEA.HI.X.SX32 R197, R8, R18.reuse, 0x1, P2 ;  /* 0x0000001208c57211 */ /* 0x080fe400010f0eff */
[----:B------:R-:W-:Y:S02]  /*0f00*/  LEA.HI.X.SX32 R195, R2, R18, 0x1, P3 ;  /* 0x0000001202c37211 */ /* 0x000fe400018f0eff */
[----:B------:R-:W-:Y:S01]  /*0f10*/  LEA R19, R63, R63, 0x2 ;  /* 0x0000003f3f137211 */ /* 0x000fe200078e10ff */
[----:B------:R-:W-:Y:S01]  /*0f20*/  CS2R R2, SRZ ;  /* 0x0000000000027805 */ /* 0x000fe2000001ff00 */
[-C--:B------:R-:W-:Y:S02]  /*0f30*/  IADD3 R28, P6, R21, R14.reuse, RZ ;  /* 0x0000000e151c7210 */ /* 0x080fe40007fde0ff */
[----:B------:R-:W-:-:S02]  /*0f40*/  IADD3 R18, P5, R29, R14, RZ ;  /* 0x0000000e1d127210 */ /* 0x000fc40007fbe0ff */
[-C--:B------:R-:W-:Y:S02]  /*0f50*/  LEA.HI.X.SX32 R17, R7, R15.reuse, 0x1, P0 ;  /* 0x0000000f07117211 */ /* 0x080fe400000f0eff */
[-C--:B------:R-:W-:Y:S02]  /*0f60*/  IADD3 R20, P1, R35, R14.reuse, RZ ;  /* 0x0000000e23147210 */ /* 0x080fe40007f3e0ff */
[----:B------:R-:W-:Y:S02]  /*0f70*/  LOP3.LUT R7, R12, 0x7e, R32, 0x78, !PT ;  /* 0x0000007e0c077812 */ /* 0x000fe400078e7820 */
[----:B------:R-:W-:Y:S02]  /*0f80*/  LEA.HI.X.SX32 R29, R19, R15, 0x1, P6 ;  /* 0x0000000f131d7211 */ /* 0x000fe400030f0eff */
[----:B0-----:R-:W-:Y:S02]  /*0f90*/  LEA R23, R63, R63, 0x1 ;  /* 0x0000003f3f177211 */ /* 0x001fe400078e08ff */
[----:B------:R-:W-:-:S02]  /*0fa0*/  IADD3 R32, P6, R25, R14, RZ ;  /* 0x0000000e19207210 */ /* 0x000fc40007fde0ff */
[----:B------:R-:W-:Y:S02]  /*0fb0*/  LEA.HI.X.SX32 R19, R21, R15, 0x1, P5 ;  /* 0x0000000f15137211 */ /* 0x000fe400028f0eff */
[-C--:B------:R-:W-:Y:S02]  /*0fc0*/  IADD3 R22, P3, R65, R14.reuse, RZ ;  /* 0x0000000e41167210 */ /* 0x080fe40007f7e0ff */
[-C--:B------:R-:W-:Y:S02]  /*0fd0*/  IADD3 R34, P5, R37, R14.reuse, RZ ;  /* 0x0000000e25227210 */ /* 0x080fe40007fbe0ff */
[----:B------:R-:W-:Y:S02]  /*0fe0*/  LEA R202, R202, R13, 0x8 ;  /* 0x0000000dcaca7211 */ /* 0x000fe400078e40ff */
[----:B------:R-:W-:Y:S02]  /*0ff0*/  IADD3 R24, P2, R67, R14, RZ ;  /* 0x0000000e43187210 */ /* 0x000fe40007f5e0ff */
[----:B------:R-:W-:-:S02]  /*1000*/  SHF.L.U32 R13, R63, 0x1, RZ ;  /* 0x000000013f0d7819 */ /* 0x000fc400000006ff */
[-C--:B------:R-:W-:Y:S02]  /*1010*/  LEA.HI.X.SX32 R21, R33, R15.reuse, 0x1, P1 ;  /* 0x0000000f21157211 */ /* 0x080fe400008f0eff */
[-C--:B------:R-:W-:Y:S02]  /*1020*/  LEA.HI.X.SX32 R33, R23, R15.reuse, 0x1, P6 ;  /* 0x0000000f17217211 */ /* 0x080fe400030f0eff */
[-C--:B------:R-:W-:Y:S02]  /*1030*/  LEA.HI.X.SX32 R35, R25, R15.reuse, 0x1, P5 ;  /* 0x0000000f19237211 */ /* 0x080fe400028f0eff */
[----:B------:R-:W-:Y:S02]  /*1040*/  LEA.HI.X.SX32 R23, R37, R15, 0x1, P3 ;  /* 0x0000000f25177211 */ /* 0x000fe400018f0eff */
[C---:B------:R-:W-:Y:S02]  /*1050*/  LEA R27, R63.reuse, -R63, 0x3 ;  /* 0x8000003f3f1b7211 */ /* 0x040fe400078e18ff */
[----:B------:R-:W-:-:S02]  /*1060*/  SHF.L.U32 R31, R63, 0x2, RZ ;  /* 0x000000023f1f7819 */ /* 0x000fc400000006ff */
[-C--:B------:R-:W-:Y:S02]  /*1070*/  IADD3 R36, P1, R59, R14.reuse, RZ ;  /* 0x0000000e3b247210 */ /* 0x080fe40007f3e0ff */
[-C--:B------:R-:W-:Y:S02]  /*1080*/  LEA R186, P3, R63, R14.reuse, 0x3 ;  /* 0x0000000e3fba7211 */ /* 0x080fe400078618ff */
[----:B------:R-:W-:Y:S02]  /*1090*/  LEA.HI.X.SX32 R25, R39, R15, 0x1, P2 ;  /* 0x0000000f27197211 */ /* 0x000fe400010f0eff */
[C---:B------:R-:W-:Y:S02]  /*10a0*/  SHF.L.U32 R57, R63.reuse, 0x3, RZ ;  /* 0x000000033f397819 */ /* 0x040fe400000006ff */
[----:B------:R-:W-:Y:S02]  /*10b0*/  LEA R61, R63, -R63, 0x4 ;  /* 0x8000003f3f3d7211 */ /* 0x000fe400078e20ff */
[----:B------:R-:W-:-:S02]  /*10c0*/  IADD3 R26, P4, R69, R14, RZ ;  /* 0x0000000e451a7210 */ /* 0x000fc40007f9e0ff */
[-C--:B------:R-:W-:Y:S02]  /*10d0*/  IADD3 R30, P0, R71, R14.reuse, RZ ;  /* 0x0000000e471e7210 */ /* 0x080fe40007f1e0ff */
[-C--:B------:R-:W-:Y:S02]  /*10e0*/  IADD3 R38, P6, R13, R14.reuse, RZ ;  /* 0x0000000e0d267210 */ /* 0x080fe40007fde0ff */
[CC--:B------:R-:W-:Y:S02]  /*10f0*/  LEA R184, P5, R63.reuse, R14.reuse, 0x2 ;  /* 0x0000000e3fb87211 */ /* 0x0c0fe400078a10ff */
[----:B------:R-:W-:Y:S02]  /*1100*/  LEA R192, P2, R63, R14, 0x4 ;  /* 0x0000000e3fc07211 */ /* 0x000fe400078420ff */
[-C--:B------:R-:W-:Y:S02]  /*1110*/  LEA.HI.X.SX32 R37, R27, R15.reuse, 0x1, P1 ;  /* 0x0000000f1b257211 */ /* 0x080fe400008f0eff */
[----:B------:R-:W-:-:S02]  /*1120*/  LEA.HI.X.SX32 R187, R31, R15, 0x1, P3 ;  /* 0x0000000f1fbb7211 */ /* 0x000fc400018f0eff */
[----:B------:R-:W-:Y:S02]  /*1130*/  MOV R206, 0xff800000 ;  /* 0xff80000000ce7802 */ /* 0x000fe40000000f00 */
[----:B------:R-:W-:Y:S02]  /*1140*/  MOV R11, 0x3f800000 ;  /* 0x3f800000000b7802 */ /* 0x000fe40000000f00 */
[----:B------:R-:W-:Y:S02]  /*1150*/  MOV R5, RZ ;  /* 0x000000ff00057202 */ /* 0x000fe40000000f00 */
[----:B------:R-:W-:Y:S02]  /*1160*/  MOV R10, 0x3f800000 ;  /* 0x3f800000000a7802 */ /* 0x000fe40000000f00 */
[----:B------:R-:W-:Y:S02]  /*1170*/  MOV R9, 0x3f800000 ;  /* 0x3f80000000097802 */ /* 0x000fe40000000f00 */
[----:B------:R-:W-:-:S02]  /*1180*/  MOV R8, 0x3f800000 ;  /* 0x3f80000000087802 */ /* 0x000fc40000000f00 */
[----:B------:R-:W-:Y:S02]  /*1190*/  MOV R205, 0xff800000 ;  /* 0xff80000000cd7802 */ /* 0x000fe40000000f00 */
[----:B------:R-:W-:Y:S02]  /*11a0*/  MOV R204, 0xff800000 ;  /* 0xff80000000cc7802 */ /* 0x000fe40000000f00 */
[----:B------:R-:W-:Y:S02]  /*11b0*/  MOV R203, 0xff800000 ;  /* 0xff80000000cb7802 */ /* 0x000fe40000000f00 */
[-C--:B------:R-:W-:Y:S02]  /*11c0*/  LEA.HI.X.SX32 R27, R59, R15.reuse, 0x1, P4 ;  /* 0x0000000f3b1b7211 */ /* 0x080fe400020f0eff */
[-C--:B------:R-:W-:Y:S02]  /*11d0*/  LEA.HI.X.SX32 R39, R63, R15.reuse, 0x1, P6 ;  /* 0x0000000f3f277211 */ /* 0x080fe400030f0eff */
[----:B------:R-:W-:-:S02]  /*11e0*/  LEA.HI.X.SX32 R185, R13, R15, 0x1, P5 ;  /* 0x0000000f0db97211 */ /* 0x000fc400028f0eff */
[-C--:B------:R-:W-:Y:S02]  /*11f0*/  LEA.HI.X.SX32 R193, R57, R15.reuse, 0x1, P2 ;  /* 0x0000000f39c17211 */ /* 0x080fe400010f0eff */
[----:B------:R-:W-:Y:S02]  /*1200*/  LEA.HI.X.SX32 R31, R61, R15, 0x1, P0 ;  /* 0x0000000f3d1f7211 */ /* 0x000fe400000f0eff */
[----:B------:R-:W-:-:S06]  /*1210*/  LOP3.LUT R12, R6, 0x40, RZ, 0x3c, !PT ;  /* 0x00000040060c7812 */ /* 0x000fcc00078e3cff */
.L_x_1:
[----:B------:R-:W2:Y:S01]  /*1220*/  LDL.64 R12, [R1] ;  /* 0x00000000010c7983 */ /* 0x000ea20000100a00 */
[----:B------:R-:W-:-:S04]  /*1230*/  IMAD.WIDE R60, R5, 0x2, R246 ;  /* 0x00000002053c7825 */ /* 0x000fc800078e02f6 */
[C---:B------:R-:W-:Y:S01]  /*1240*/  IMAD.WIDE R56, R5.reuse, 0x2, R250 ;  /* 0x0000000205387825 */ /* 0x040fe200078e02fa */
[----:B------:R0:W3:Y:S03]  /*1250*/  LDG.E.U16 R80, [R60.64] ;  /* 0x000000043c507981 */ /* 0x0000e6000c1e1500 */
[C---:B------:R-:W-:Y:S01]  /*1260*/  IMAD.WIDE R58, R5.reuse, 0x2, R248 ;  /* 0x00000002053a7825 */ /* 0x040fe200078e02f8 */
[----:B------:R1:W4:Y:S03]  /*1270*/  LDG.E.U16 R76, [R56.64] ;  /* 0x00000004384c7981 */ /* 0x000326000c1e1500 */
[C---:B------:R-:W-:Y:S01]  /*1280*/  IMAD.WIDE R62, R5.reuse, 0x2, R244 ;  /* 0x00000002053e7825 */ /* 0x040fe200078e02f4 */
[----:B------:R5:W3:Y:S03]  /*1290*/  LDG.E.U16 R78, [R58.64] ;  /* 0x000000043a4e7981 */ /* 0x000ae6000c1e1500 */
[C---:B------:R-:W-:Y:S01]  /*12a0*/  IMAD.WIDE R64, R5.reuse, 0x2, R242 ;  /* 0x0000000205407825 */ /* 0x040fe200078e02f2 */
[----:B------:R0:W3:Y:S03]  /*12b0*/  LDG.E.U16 R82, [R62.64] ;  /* 0x000000043e527981 */ /* 0x0000e6000c1e1500 */
[C---:B------:R-:W-:Y:S01]  /*12c0*/  IMAD.WIDE R66, R5.reuse, 0x2, R240 ;  /* 0x0000000205427825 */ /* 0x040fe200078e02f0 */
[----:B------:R0:W3:Y:S03]  /*12d0*/  LDG.E.U16 R84, [R64.64] ;  /* 0x0000000440547981 */ /* 0x0000e6000c1e1500 */
[----:B------:R-:W-:-:S02]  /*12e0*/  IMAD.WIDE R68, R5, 0x2, R234 ;  /* 0x0000000205447825 */ /* 0x000fc400078e02ea */
[----:B------:R-:W3:Y:S02]  /*12f0*/  LDG.E.U16 R66, [R66.64] ;  /* 0x0000000442427981 */ /* 0x000ee4000c1e1500 */
[C---:B------:R-:W-:Y:S02]  /*1300*/  IMAD.WIDE R70, R5.reuse, 0x2, R232 ;  /* 0x0000000205467825 */ /* 0x040fe400078e02e8 */
[----:B------:R-:W3:Y:S02]  /*1310*/  LDG.E.U16 R68, [R68.64] ;  /* 0x0000000444447981 */ /* 0x000ee4000c1e1500 */
[C---:B------:R-:W-:Y:S02]  /*1320*/  IMAD.WIDE R72, R5.reuse, 0x2, R230 ;  /* 0x0000000205487825 */ /* 0x040fe400078e02e6 */
[----:B------:R-:W3:Y:S02]  /*1330*/  LDG.E.U16 R70, [R70.64] ;  /* 0x0000000446467981 */ /* 0x000ee4000c1e1500 */
[----:B0-----:R-:W-:-:S02]  /*1340*/  IMAD.WIDE R60, R5, 0x2, R198 ;  /* 0x00000002053c7825 */ /* 0x001fc400078e02c6 */
[----:B------:R-:W3:Y:S02]  /*1350*/  LDG.E.U16 R72, [R72.64] ;  /* 0x0000000448487981 */ /* 0x000ee4000c1e1500 */
[C---:B-1----:R-:W-:Y:S02]  /*1360*/  IMAD.WIDE R56, R5.reuse, 0x2, R236 ;  /* 0x0000000205387825 */ /* 0x042fe400078e02ec */
[----:B------:R-:W3:Y:S02]  /*1370*/  LDG.E.U16 R60, [R60.64] ;  /* 0x000000043c3c7981 */ /* 0x000ee4000c1e1500 */
[C---:B-----5:R-:W-:Y:S02]  /*1380*/  IMAD.WIDE R58, R5.reuse, 0x2, R200 ;  /* 0x00000002053a7825 */ /* 0x060fe400078e02c8 */
[----:B------:R0:W5:Y:S02]  /*1390*/  LDG.E.U16 R86, [R56.64] ;  /* 0x0000000438567981 */ /* 0x000164000c1e1500 */
[----:B------:R-:W-:-:S02]  /*13a0*/  IMAD.WIDE R62, R5, 0x2, R196 ;  /* 0x00000002053e7825 */ /* 0x000fc400078e02c4 */
[----:B------:R-:W3:Y:S02]  /*13b0*/  LDG.E.U16 R88, [R58.64] ;  /* 0x000000043a587981 */ /* 0x000ee4000c1e1500 */
[C---:B------:R-:W-:Y:S02]  /*13c0*/  IMAD.WIDE R64, R5.reuse, 0x2, R194 ;  /* 0x0000000205407825 */ /* 0x040fe400078e02c2 */
[----:B------:R-:W5:Y:S04]  /*13d0*/  LDG.E.U16 R90, [R62.64] ;  /* 0x000000043e5a7981 */ /* 0x000f68000c1e1500 */
[----:B------:R-:W5:Y:S01]  /*13e0*/  LDG.E.U16 R92, [R64.64] ;  /* 0x00000004405c7981 */ /* 0x000f62000c1e1500 */
[----:B--2---:R-:W-:-:S05]  /*13f0*/  IMAD.WIDE R12, R5, 0x2, R12 ;  /* 0x00000002050c7825 */ /* 0x004fca00078e020c */
[----:B------:R1:W2:Y:S02]  /*1400*/  LDG.E.U16 R74, [R12.64] ;  /* 0x000000040c4a7981 */ /* 0x0002a4000c1e1500 */
[----:B-1----:R-:W-:-:S06]  /*1410*/  IMAD.WIDE R12, R5, 0x2, R238 ;  /* 0x00000002050c7825 */ /* 0x002fcc00078e02ee */
[----:B------:R-:W2:Y:S04]  /*1420*/  LDG.E.U16 R12, [R12.64] ;  /* 0x000000040c0c7981 */ /* 0x000ea8000c1e1500 */
[----:B------:R-:W-:Y:S01]  /*1430*/  BAR.SYNC.DEFER_BLOCKING 0x0 ;  /* 0x0000000000007b1d */ /* 0x000fe20000010000 */
[----:B0-----:R-:W-:-:S05]  /*1440*/  IMAD.WIDE R56, R3, 0x2, R14 ;  /* 0x0000000203387825 */ /* 0x001fca00078e020e */
[----:B----4-:R-:W-:Y:S04]  /*1450*/  STS.U16 [R7+0x1100], R76 ;  /* 0x0011004c07007388 */ /* 0x010fe80000000400 */
[----:B---3--:R-:W-:Y:S04]  /*1460*/  STS.U16 [R7+0x1200], R78 ;  /* 0x0012004e07007388 */ /* 0x008fe80000000400 */
[----:B------:R-:W-:Y:S04]  /*1470*/  STS.U16 [R7+0x1300], R80 ;  /* 0x0013005007007388 */ /* 0x000fe80000000400 */
[----:B------:R-:W-:Y:S04]  /*1480*/  STS.U16 [R7+0x1400], R82 ;  /* 0x0014005207007388 */ /* 0x000fe80000000400 */
[----:B------:R-:W-:Y:S04]  /*1490*/  STS.U16 [R7+0x1500], R84 ;  /* 0x0015005407007388 */ /* 0x000fe80000000400 */
[----:B------:R0:W-:Y:S04]  /*14a0*/  STS.U16 [R7+0x1600], R66 ;  /* 0x0016004207007388 */ /* 0x0001e80000000400 */
[----:B-----5:R-:W-:Y:S04]  /*14b0*/  STS.U16 [R7+0x1800], R86 ;  /* 0x0018005607007388 */ /* 0x020fe80000000400 */
[----:B------:R1:W-:Y:S04]  /*14c0*/  STS.U16 [R7+0x1900], R68 ;  /* 0x0019004407007388 */ /* 0x0003e80000000400 */
[----:B------:R-:W-:Y:S04]  /*14d0*/  STS.U16 [R7+0x1a00], R70 ;  /* 0x001a004607007388 */ /* 0x000fe80000000400 */
[----:B------:R-:W-:Y:S04]  /*14e0*/  STS.U16 [R7+0x1b00], R72 ;  /* 0x001b004807007388 */ /* 0x000fe80000000400 */
[----:B------:R-:W-:Y:S04]  /*14f0*/  STS.U16 [R7+0x1c00], R88 ;  /* 0x001c005807007388 */ /* 0x000fe80000000400 */
[----:B------:R3:W-:Y:S04]  /*1500*/  STS.U16 [R7+0x1d00], R60 ;  /* 0x001d003c07007388 */ /* 0x0007e80000000400 */
[----:B------:R-:W-:Y:S04]  /*1510*/  STS.U16 [R7+0x1e00], R90 ;  /* 0x001e005a07007388 */ /* 0x000fe80000000400 */
[----:B------:R-:W-:Y:S01]  /*1520*/  STS.U16 [R7+0x1f00], R92 ;  /* 0x001f005c07007388 */ /* 0x000fe20000000400 */
[----:B------:R-:W-:-:S04]  /*1530*/  IMAD.WIDE R62, R3, 0x2, R192 ;  /* 0x00000002033e7825 */ /* 0x000fc800078e02c0 */
[----:B------:R-:W-:-:S04]  /*1540*/  IMAD.WIDE R58, R3, 0x2, R38 ;  /* 0x00000002033a7825 */ /* 0x000fc800078e0226 */
[----:B------:R-:W-:-:S04]  /*1550*/  IMAD.WIDE R176, R3, 0x2, R184 ;  /* 0x0000000203b07825 */ /* 0x000fc800078e02b8 */
[----:B------:R-:W-:-:S04]  /*1560*/  IMAD.WIDE R64, R3, 0x2, R16 ;  /* 0x0000000203407825 */ /* 0x000fc800078e0210 */
[----:B0-----:R-:W-:-:S04]  /*1570*/  IMAD.WIDE R66, R3, 0x2, R18 ;  /* 0x0000000203427825 */ /* 0x001fc800078e0212 */
[----:B-1----:R-:W-:-:S04]  /*1580*/  IMAD.WIDE R68, R3, 0x2, R20 ;  /* 0x0000000203447825 */ /* 0x002fc800078e0214 */
[C---:B---3--:R-:W-:Y:S01]  /*1590*/  IMAD.WIDE R60, R3.reuse, 0x2, R186 ;  /* 0x00000002033c7825 */ /* 0x048fe200078e02ba */
[----:B--2---:R-:W-:Y:S04]  /*15a0*/  STS.U16 [R7+0x1000], R74 ;  /* 0x0010004a07007388 */ /* 0x004fe80000000400 */
[----:B------:R0:W-:Y:S04]  /*15b0*/  STS.U16 [R7+0x1700], R12 ;  /* 0x0017000c07007388 */ /* 0x0001e80000000400 */
[----:B------:R-:W-:Y:S06]  /*15c0*/  BAR.SYNC.DEFER_BLOCKING 0x0 ;  /* 0x0000000000007b1d */ /* 0x000fec0000010000 */
[----:B------:R1:W2:Y:S04]  /*15d0*/  LDG.E.U16 R161, [R56.64] ;  /* 0x0000000438a17981 */ /* 0x0002a8000c1e1500 */
[----:B------:R3:W4:Y:S04]  /*15e0*/  LDG.E.U16 R160, [R62.64] ;  /* 0x000000043ea07981 */ /* 0x000728000c1e1500 */
[----:B------:R5:W4:Y:S04]  /*15f0*/  LDG.E.U16 R169, [R58.64] ;  /* 0x000000043aa97981 */ /* 0x000b28000c1e1500 */
[----:B------:R3:W4:Y:S04]  /*1600*/  LDG.E.U16 R168, [R64.64] ;  /* 0x0000000440a87981 */ /* 0x000728000c1e1500 */
[----:B------:R-:W4:Y:S01]  /*1610*/  LDG.E.U16 R176, [R176.64] ;  /* 0x00000004b0b07981 */ /* 0x000f22000c1e1500 */
[----:B-1----:R-:W-:-:S03]  /*1620*/  IMAD.WIDE R56, R3, 0x2, R32 ;  /* 0x0000000203387825 */ /* 0x002fc600078e0220 */
[----:B0-----:R0:W4:Y:S04]  /*1630*/  LDG.E.U16 R12, [R66.64] ;  /* 0x00000004420c7981 */ /* 0x001128000c1e1500 */
[----:B------:R5:W4:Y:S04]  /*1640*/  LDG.E.U16 R13, [R56.64] ;  /* 0x00000004380d7981 */ /* 0x000b28000c1e1500 */
[----:B------:R1:W4:Y:S04]  /*1650*/  LDG.E.U16 R209, [R68.64] ;  /* 0x0000000444d17981 */ /* 0x000328000c1e1500 */
[----:B------:R3:W4:Y:S01]  /*1660*/  LDG.E.U16 R210, [R60.64] ;  /* 0x000000043cd27981 */ /* 0x000722000c1e1500 */
[----:B------:R-:W-:-:S03]  /*1670*/  IMAD.WIDE R70, R3, 0x2, R22 ;  /* 0x0000000203467825 */ /* 0x000fc600078e0216 */
[----:B------:R-:W-:Y:S01]  /*1680*/  LDSM.16.MT88.4 R116, [R202] ;  /* 0x00000000ca74783b */ /* 0x000fe20000004200 */
[----:B------:R-:W-:-:S03]  /*1690*/  IMAD.WIDE R212, R3, 0x2, R28 ;  /* 0x0000000203d47825 */ /* 0x000fc600078e021c */
[----:B------:R1:W4:Y:S04]  /*16a0*/  LDG.E.U16 R211, [R70.64] ;  /* 0x0000000446d37981 */ /* 0x000328000c1e1500 */
[----:B------:R-:W4:Y:S04]  /*16b0*/  LDG.E.U16 R212, [R212.64] ;  /* 0x00000004d4d47981 */ /* 0x000f28000c1e1500 */
[----:B------:R-:W5:Y:S04]  /*16c0*/  LDSM.16.M88.4 R124, [R4+0x1000] ;  /* 0x00100000047c783b */ /* 0x000f680000000200 */
[----:B------:R-:W0:Y:S04]  /*16d0*/  LDSM.16.MT88.4 R188, [R202+0x80] ;  /* 0x00008000cabc783b */ /* 0x000e280000004200 */
[----:B------:R-:W0:Y:S04]  /*16e0*/  LDSM.16.M88.4 R132, [R4+0x1200] ;  /* 0x001200000484783b */ /* 0x000e280000000200 */
[----:B------:R-:W0:Y:S04]  /*16f0*/  LDSM.16.M88.4 R140, [R4+0x1400] ;  /* 0x00140000048c783b */ /* 0x000e280000000200 */
[----:B------:R-:W0:Y:S04]  /*1700*/  LDSM.16.M88.4 R148, [R4+0x1600] ;  /* 0x001600000494783b */ /* 0x000e280000000200 */
[----:B------:R-:W0:Y:S04]  /*1710*/  LDSM.16.M88.4 R156, [R4+0x1800] ;  /* 0x00180000049c783b */ /* 0x000e280000000200 */
[----:B------:R-:W0:Y:S04]  /*1720*/  LDSM.16.M88.4 R164, [R4+0x1a00] ;  /* 0x001a000004a4783b */ /* 0x000e280000000200 */
[----:B------:R-:W0:Y:S04]  /*1730*/  LDSM.16.M88.4 R172, [R4+0x1c00] ;  /* 0x001c000004ac783b */ /* 0x000e280000000200 */
[----:B------:R-:W1:Y:S01]  /*1740*/  LDSM.16.M88.4 R180, [R4+0x1e00] ;  /* 0x001e000004b4783b */ /* 0x000e620000000200 */
[----:B------:R-:W-:-:S04]  /*1750*/  IMAD.WIDE R214, R3, 0x2, R24 ;  /* 0x0000000203d67825 */ /* 0x000fc800078e0218 */
[C---:B------:R-:W-:Y:S02]  /*1760*/  IMAD.WIDE R136, R3.reuse, 0x2, R34 ;  /* 0x0000000203887825 */ /* 0x040fe400078e0222 */
[----:B------:R3:W4:Y:S02]  /*1770*/  LDG.E.U16 R214, [R214.64] ;  /* 0x00000004d6d67981 */ /* 0x000724000c1e1500 */
[C---:B------:R-:W-:Y:S02]  /*1780*/  IMAD.WIDE R144, R3.reuse, 0x2, R36 ;  /* 0x0000000203907825 */ /* 0x040fe400078e0224 */
[----:B------:R0:W4:Y:S02]  /*1790*/  LDG.E.U16 R208, [R136.64] ;  /* 0x0000000488d07981 */ /* 0x000124000c1e1500 */
[C---:B------:R-:W-:Y:S02]  /*17a0*/  IMAD.WIDE R154, R3.reuse, 0x2, R26 ;  /* 0x00000002039a7825 */ /* 0x040fe400078e021a */
[----:B------:R0:W4:Y:S02]  /*17b0*/  LDG.E.U16 R207, [R144.64] ;  /* 0x0000000490cf7981 */ /* 0x000124000c1e1500 */
[----:B------:R-:W-:-:S02]  /*17c0*/  IMAD.WIDE R152, R3, 0x2, R30 ;  /* 0x0000000203987825 */ /* 0x000fc400078e021e */
[----:B------:R0:W4:Y:S04]  /*17d0*/  LDG.E.U16 R217, [R154.64] ;  /* 0x000000049ad97981 */ /* 0x000128000c1e1500 */
[----:B---3--:R3:W4:Y:S04]  /*17e0*/  LDG.E.U16 R215, [R152.64] ;  /* 0x0000000498d77981 */ /* 0x008728000c1e1500 */
[----:B------:R-:W-:Y:S01]  /*17f0*/  BAR.SYNC.DEFER_BLOCKING 0x0 ;  /* 0x0000000000007b1d */ /* 0x000fe20000010000 */
[----:B-----5:R-:W-:Y:S01]  /*1800*/  HMMA.16816.F32 R56, R116, R124, RZ ;  /* 0x0000007c7438723c */ /* 0x020fe200000018ff */
[----:B------:R-:W-:-:S07]  /*1810*/  LOP3.LUT R170, R0, 0x10, RZ, 0x3c, !PT ;  /* 0x0000001000aa7812 */ /* 0x000fce00078e3cff */
[----:B0-----:R-:W-:Y:S01]  /*1820*/  HMMA.16816.F32 R120, R188, R124, RZ ;  /* 0x0000007cbc78723c */ /* 0x001fe200000018ff */
[----:B------:R-:W-:-:S07]  /*1830*/  LOP3.LUT R216, R0, 0x20, RZ, 0x3c, !PT ;  /* 0x0000002000d87812 */ /* 0x000fce00078e3cff */
[C---:B------:R-:W-:Y:S08]  /*1840*/  HMMA.16816.F32 R60, R116.reuse, R126, RZ ;  /* 0x0000007e743c723c */ /* 0x040ff000000018ff */
[C---:B------:R-:W-:Y:S08]  /*1850*/  HMMA.16816.F32 R64, R116.reuse, R132, RZ ;  /* 0x000000847440723c */ /* 0x040ff000000018ff */
[C---:B-1----:R-:W-:Y:S08]  /*1860*/  HMMA.16816.F32 R68, R116.reuse, R134, RZ ;  /* 0x000000867444723c */ /* 0x042ff000000018ff */
[C---:B------:R-:W-:Y:S08]  /*1870*/  HMMA.16816.F32 R72, R116.reuse, R140, RZ ;  /* 0x0000008c7448723c */ /* 0x040ff000000018ff */
        /* <DEDUP_REMOVED lines=9> */
[----:B------:R-:W-:Y:S01]  /*1910*/  HMMA.16816.F32 R112, R116, R180, RZ ;  /* 0x000000b47470723c */ /* 0x000fe200000018ff */
[----:B------:R-:W-:-:S07]  /*1920*/  LOP3.LUT R219, R0, 0x30, RZ, 0x3c, !PT ;  /* 0x0000003000db7812 */ /* 0x000fce00078e3cff */
[----:B------:R-:W-:Y:S08]  /*1930*/  HMMA.16816.F32 R116, R116, R182, RZ ;  /* 0x000000b67474723c */ /* 0x000ff000000018ff */
[C---:B------:R-:W-:Y:S08]  /*1940*/  HMMA.16816.F32 R128, R188.reuse, R132, RZ ;  /* 0x00000084bc80723c */ /* 0x040ff000000018ff */
[C---:B------:R-:W-:Y:S08]  /*1950*/  HMMA.16816.F32 R136, R188.reuse, R140, RZ ;  /* 0x0000008cbc88723c */ /* 0x040ff000000018ff */
[C---:B------:R-:W-:Y:S08]  /*1960*/  HMMA.16816.F32 R144, R188.reuse, R148, RZ ;  /* 0x00000094bc90723c */ /* 0x040ff000000018ff */
[C---:B---3--:R-:W-:Y:S08]  /*1970*/  HMMA.16816.F32 R152, R188.reuse, R156, RZ ;  /* 0x0000009cbc98723c */ /* 0x048ff000000018ff */
[C---:B------:R-:W-:Y:S08]  /*1980*/  HMMA.16816.F32 R124, R188.reuse, R126, RZ ;  /* 0x0000007ebc7c723c */ /* 0x040ff000000018ff */
[C---:B------:R-:W-:Y:S08]  /*1990*/  HMMA.16816.F32 R132, R188.reuse, R134, RZ ;  /* 0x00000086bc84723c */ /* 0x040ff000000018ff */
[C---:B------:R-:W-:Y:S01]  /*19a0*/  HMMA.16816.F32 R140, R188.reuse, R142, RZ ;  /* 0x0000008ebc8c723c */ /* 0x040fe200000018ff */
[----:B--2---:R-:W-:Y:S04]  /*19b0*/  STS.U16 [R0+0x1000], R161 ;  /* 0x001000a100007388 */ /* 0x004fe80000000400 */
[----:B----4-:R0:W-:Y:S04]  /*19c0*/  STS.U16 [R0+0x1800], R160 ;  /* 0x001800a000007388 */ /* 0x0101e80000000400 */
[----:B------:R-:W-:Y:S01]  /*19d0*/  STS.U16 [R170+0x1100], R169 ;  /* 0x001100a9aa007388 */ /* 0x000fe20000000400 */
[C---:B------:R-:W-:Y:S03]  /*19e0*/  HMMA.16816.F32 R148, R188.reuse, R150, RZ ;  /* 0x00000096bc94723c */ /* 0x040fe600000018ff */
[----:B------:R1:W-:Y:S04]  /*19f0*/  STS.U16 [R170+0x1900], R168 ;  /* 0x001900a8aa007388 */ /* 0x0003e80000000400 */
[----:B------:R2:W-:Y:S01]  /*1a00*/  STS.U16 [R216+0x1200], R176 ;  /* 0x001200b0d8007388 */ /* 0x0005e20000000400 */
[C---:B0-----:R-:W-:Y:S08]  /*1a10*/  HMMA.16816.F32 R160, R188.reuse, R164, RZ ;  /* 0x000000a4bca0723c */ /* 0x041ff000000018ff */
[C---:B-1----:R-:W-:Y:S08]  /*1a20*/  HMMA.16816.F32 R168, R188.reuse, R172, RZ ;  /* 0x000000acbca8723c */ /* 0x042ff000000018ff */
[C---:B--2---:R-:W-:Y:S01]  /*1a30*/  HMMA.16816.F32 R176, R188.reuse, R180, RZ ;  /* 0x000000b4bcb0723c */ /* 0x044fe200000018ff */
[----:B------:R0:W-:Y:S07]  /*1a40*/  STS.U16 [R216+0x1a00], R12 ;  /* 0x001a000cd8007388 */ /* 0x0001ee0000000400 */
[C---:B------:R-:W-:Y:S08]  /*1a50*/  HMMA.16816.F32 R156, R188.reuse, R158, RZ ;  /* 0x0000009ebc9c723c */ /* 0x040ff000000018ff */
[C---:B------:R-:W-:Y:S08]  /*1a60*/  HMMA.16816.F32 R164, R188.reuse, R166, RZ ;  /* 0x000000a6bca4723c */ /* 0x040ff000000018ff */
[C---:B------:R-:W-:Y:S08]  /*1a70*/  HMMA.16816.F32 R172, R188.reuse, R174, RZ ;  /* 0x000000aebcac723c */ /* 0x040ff000000018ff */
[----:B------:R-:W-:Y:S07]  /*1a80*/  HMMA.16816.F32 R180, R188, R182, RZ ;  /* 0x000000b6bcb4723c */ /* 0x000fee00000018ff */
[----:B------:R-:W-:-:S02]  /*1a90*/  FMUL R188, R56, c[0x0][0x188] ;  /* 0x0000620038bc7a20 */ /* 0x000fc40000400000 */
[----:B------:R-:W-:Y:S02]  /*1aa0*/  FMUL R189, R57, c[0x0][0x188] ;  /* 0x0000620039bd7a20 */ /* 0x000fe40000400000 */
[----:B------:R-:W-:-:S03]  /*1ab0*/  FMUL R190, R59, c[0x0][0x188] ;  /* 0x000062003bbe7a20 */ /* 0x000fc60000400000 */
[----:B------:R-:W-:Y:S01]  /*1ac0*/  FMNMX R188, R188, R189, !PT ;  /* 0x000000bdbcbc7209 */ /* 0x000fe20007800000 */
[----:B------:R-:W-:Y:S02]  /*1ad0*/  FMUL R189, R58, c[0x0][0x188] ;  /* 0x000062003abd7a20 */ /* 0x000fe40000400000 */
[----:B0-----:R-:W-:Y:S02]  /*1ae0*/  FMUL R12, R120, c[0x0][0x188] ;  /* 0x00006200780c7a20 */ /* 0x001fe40000400000 */
[----:B------:R-:W-:Y:S01]  /*1af0*/  FMUL R191, R121, c[0x0][0x188] ;  /* 0x0000620079bf7a20 */ /* 0x000fe20000400000 */
[----:B------:R0:W-:Y:S01]  /*1b00*/  STS.U16 [R219+0x1300], R13 ;  /* 0x0013000ddb007388 */ /* 0x0001e20000000400 */
[----:B------:R-:W-:Y:S02]  /*1b10*/  LOP3.LUT R218, R0, 0x40, RZ, 0x3c, !PT ;  /* 0x0000004000da7812 */ /* 0x000fe400078e3cff */
[----:B0-----:R-:W-:Y:S02]  /*1b20*/  FMNMX R13, R189, R190, !PT ;  /* 0x000000bebd0d7209 */ /* 0x001fe40007800000 */
[----:B------:R-:W-:Y:S01]  /*1b30*/  FMNMX R189, R12, R191, !PT ;  /* 0x000000bf0cbd7209 */ /* 0x000fe20007800000 */
[----:B------:R-:W-:-:S02]  /*1b40*/  FMUL R191, R60, c[0x0][0x188] ;  /* 0x000062003cbf7a20 */ /* 0x000fc40000400000 */
[----:B------:R-:W-:Y:S01]  /*1b50*/  FMUL R190, R62, c[0x0][0x188] ;  /* 0x000062003ebe7a20 */ /* 0x000fe20000400000 */
[----:B------:R0:W-:Y:S01]  /*1b60*/  STS.U16 [R219+0x1b00], R209 ;  /* 0x001b00d1db007388 */ /* 0x0001e20000000400 */
[----:B------:R-:W-:Y:S01]  /*1b70*/  FMUL R12, R122, c[0x0][0x188] ;  /* 0x000062007a0c7a20 */ /* 0x000fe20000400000 */
[----:B------:R-:W-:Y:S01]  /*1b80*/  FMNMX R188, R191, R188, !PT ;  /* 0x000000bcbfbc7209 */ /* 0x000fe20007800000 */
[----:B------:R-:W-:Y:S01]  /*1b90*/  FMUL R191, R61, c[0x0][0x188] ;  /* 0x000062003dbf7a20 */ /* 0x000fe20000400000 */
[----:B------:R-:W-:Y:S01]  /*1ba0*/  FMNMX R13, R190, R13, !PT ;  /* 0x0000000dbe0d7209 */ /* 0x000fe20007800000 */
[----:B------:R-:W-:Y:S01]  /*1bb0*/  FMUL R190, R63, c[0x0][0x188] ;  /* 0x000062003fbe7a20 */ /* 0x000fe20000400000 */
[----:B------:R1:W-:Y:S01]  /*1bc0*/  STS.U16 [R218+0x1400], R210 ;  /* 0x001400d2da007388 */ /* 0x0003e20000000400 */
[----:B0-----:R-:W-:Y:S01]  /*1bd0*/  FMUL R209, R123, c[0x0][0x188] ;  /* 0x000062007bd17a20 */ /* 0x001fe20000400000 */
[----:B------:R-:W-:Y:S01]  /*1be0*/  FMNMX R188, R191, R188, !PT ;  /* 0x000000bcbfbc7209 */ /* 0x000fe20007800000 */
[----:B------:R-:W-:Y:S01]  /*1bf0*/  FMUL R191, R64, c[0x0][0x188] ;  /* 0x0000620040bf7a20 */ /* 0x000fe20000400000 */
[----:B------:R-:W-:-:S02]  /*1c00*/  FMNMX R13, R190, R13, !PT ;  /* 0x0000000dbe0d7209 */ /* 0x000fc40007800000 */
[----:B------:R-:W-:Y:S01]  /*1c10*/  FMNMX R12, R12, R209, !PT ;  /* 0x000000d10c0c7209 */ /* 0x000fe20007800000 */
[----:B-1----:R-:W-:Y:S02]  /*1c20*/  FMUL R210, R124, c[0x0][0x188] ;  /* 0x000062007cd27a20 */ /* 0x002fe40000400000 */
[----:B------:R-:W-:Y:S02]  /*1c30*/  FMUL R209, R126, c[0x0][0x188] ;  /* 0x000062007ed17a20 */ /* 0x000fe40000400000 */
[----:B------:R-:W-:Y:S01]  /*1c40*/  FMUL R190, R66, c[0x0][0x188] ;  /* 0x0000620042be7a20 */ /* 0x000fe20000400000 */
[----:B------:R-:W-:Y:S01]  /*1c50*/  FMNMX R189, R210, R189, !PT ;  /* 0x000000bdd2bd7209 */ /* 0x000fe20007800000 */
        /* <DEDUP_REMOVED lines=139> */
[----:B------:R-:W-:-:S02]  /*2510*/  FMNMX R188, R191, R188, !PT ;  /* 0x000000bcbfbc7209 */ /* 0x000fc40007800000 */
[----:B------:R-:W-:Y:S01]  /*2520*/  FMNMX R191, R190, R13, !PT ;  /* 0x0000000dbebf7209 */ /* 0x000fe20007800000 */
[----:B------:R-:W-:Y:S01]  /*2530*/  FMUL R13, R100, c[0x0][0x188] ;  /* 0x00006200640d7a20 */ /* 0x000fe20000400000 */
[----:B------:R-:W-:Y:S01]  /*2540*/  FMNMX R189, R210, R189, !PT ;  /* 0x000000bdd2bd7209 */ /* 0x000fe20007800000 */
[----:B------:R-:W-:Y:S01]  /*2550*/  FMUL R190, R102, c[0x0][0x188] ;  /* 0x0000620066be7a20 */ /* 0x000fe20000400000 */
[----:B------:R-:W-:Y:S01]  /*2560*/  FMNMX R12, R209, R12, !PT ;  /* 0x0000000cd10c7209 */ /* 0x000fe20007800000 */
[----:B------:R-:W-:Y:S01]  /*2570*/  FMUL R210, R161, c[0x0][0x188] ;  /* 0x00006200a1d27a20 */ /* 0x000fe20000400000 */
[----:B------:R-:W-:Y:S02]  /*2580*/  FMNMX R209, R13, R188, !PT ;  /* 0x000000bc0dd17209 */ /* 0x000fe40007800000 */
[----:B------:R-:W-:Y:S01]  /*2590*/  FMNMX R13, R190, R191, !PT ;  /* 0x000000bfbe0d7209 */ /* 0x000fe20007800000 */
[----:B------:R-:W-:Y:S01]  /*25a0*/  FMUL R190, R164, c[0x0][0x188] ;  /* 0x00006200a4be7a20 */ /* 0x000fe20000400000 */
[----:B------:R-:W-:Y:S01]  /*25b0*/  FMNMX R189, R210, R189, !PT ;  /* 0x000000bdd2bd7209 */ /* 0x000fe20007800000 */
[----:B------:R-:W-:-:S03]  /*25c0*/  FMUL R188, R101, c[0x0][0x188] ;  /* 0x0000620065bc7a20 */ /* 0x000fc60000400000 */
        /* <DEDUP_REMOVED lines=36> */
[----:B------:R-:W-:Y:S02]  /*2810*/  FMNMX R189, R189, R188, !PT ;  /* 0x000000bcbdbd7209 */ /* 0x000fe40007800000 */
[----:B------:R-:W-:Y:S02]  /*2820*/  FMNMX R188, R190, R191, !PT ;  /* 0x000000bfbebc7209 */ /* 0x000fe40007800000 */
[----:B------:R-:W0:Y:S01]  /*2830*/  SHFL.BFLY PT, R190, R13, 0x2, 0x1f ;  /* 0x0c401f000dbe7f89 */ /* 0x000e2200000e0000 */
[----:B------:R-:W-:Y:S01]  /*2840*/  LOP3.LUT R216, R0, 0x50, RZ, 0x3c, !PT ;  /* 0x0000005000d87812 */ /* 0x000fe200078e3cff */
[----:B------:R-:W-:Y:S02]  /*2850*/  FMUL R191, R163, c[0x0][0x188] ;  /* 0x00006200a3bf7a20 */ /* 0x000fe40000400000 */
[----:B------:R-:W-:Y:S01]  /*2860*/  FMUL R210, R114, c[0x0][0x188] ;  /* 0x0000620072d27a20 */ /* 0x000fe20000400000 */
[----:B------:R-:W-:Y:S04]  /*2870*/  STS.U16 [R218+0x1c00], R211 ;  /* 0x001c00d3da007388 */ /* 0x000fe80000000400 */
[----:B------:R1:W-:Y:S02]  /*2880*/  STS.U16 [R216+0x1500], R212 ;  /* 0x001500d4d8007388 */ /* 0x0003e40000000400 */
[----:B-1----:R-:W-:-:S02]  /*2890*/  FMNMX R212, R191, R12, !PT ;  /* 0x0000000cbfd47209 */ /* 0x002fc40007800000 */
[----:B------:R-:W-:Y:S01]  /*28a0*/  FMNMX R191, R210, R189, !PT ;  /* 0x000000bdd2bf7209 */ /* 0x000fe20007800000 */
[----:B------:R-:W-:Y:S02]  /*28b0*/  FMUL R189, R166, c[0x0][0x188] ;  /* 0x00006200a6bd7a20 */ /* 0x000fe40000400000 */
[----:B------:R-:W-:-:S03]  /*28c0*/  FMUL R12, R115, c[0x0][0x188] ;  /* 0x00006200730c7a20 */ /* 0x000fc60000400000 */
[----:B------:R-:W-:Y:S01]  /*28d0*/  FMNMX R209, R189, R212, !PT ;  /* 0x000000d4bdd17209 */ /* 0x000fe20007800000 */
[----:B------:R-:W-:Y:S01]  /*28e0*/  FMUL R189, R118, c[0x0][0x188] ;  /* 0x0000620076bd7a20 */ /* 0x000fe20000400000 */
[----:B------:R-:W-:Y:S02]  /*28f0*/  FMNMX R210, R12, R191, !PT ;  /* 0x000000bf0cd27209 */ /* 0x000fe40007800000 */
[----:B0-----:R-:W-:Y:S02]  /*2900*/  FMNMX R190, R13, R190, !PT ;  /* 0x000000be0dbe7209 */ /* 0x001fe40007800000 */
[----:B------:R-:W-:Y:S01]  /*2910*/  FMNMX R210, R189, R210, !PT ;  /* 0x000000d2bdd27209 */ /* 0x000fe20007800000 */
[----:B------:R-:W-:Y:S02]  /*2920*/  FMUL R189, R176, c[0x0][0x188] ;  /* 0x00006200b0bd7a20 */ /* 0x000fe40000400000 */
[----:B------:R-:W-:Y:S02]  /*2930*/  FMUL R13, R119, c[0x0][0x188] ;  /* 0x00006200770d7a20 */ /* 0x000fe40000400000 */
[----:B------:R-:W-:Y:S01]  /*2940*/  FMUL R12, R167, c[0x0][0x188] ;  /* 0x00006200a70c7a20 */ /* 0x000fe20000400000 */
[----:B------:R-:W-:-:S02]  /*2950*/  FMNMX R189, R189, R188, !PT ;  /* 0x000000bcbdbd7209 */ /* 0x000fc40007800000 */
[----:B------:R-:W-:Y:S01]  /*2960*/  FMNMX R188, R13, R210, !PT ;  /* 0x000000d20dbc7209 */ /* 0x000fe20007800000 */
[----:B------:R-:W-:Y:S01]  /*2970*/  FMUL R191, R170, c[0x0][0x188] ;  /* 0x00006200aabf7a20 */ /* 0x000fe20000400000 */
[----:B------:R-:W0:Y:S01]  /*2980*/  SHFL.BFLY PT, R13, R190, 0x1, 0x1f ;  /* 0x0c201f00be0d7f89 */ /* 0x000e2200000e0000 */
[----:B------:R-:W-:Y:S01]  /*2990*/  FMNMX R12, R12, R209, !PT ;  /* 0x000000d10c0c7209 */ /* 0x000fe20007800000 */
[----:B------:R-:W-:-:S03]  /*29a0*/  FMUL R210, R177, c[0x0][0x188] ;  /* 0x00006200b1d27a20 */ /* 0x000fc60000400000 */
[----:B------:R-:W-:Y:S02]  /*29b0*/  FMNMX R212, R191, R12, !PT ;  /* 0x0000000cbfd47209 */ /* 0x000fe40007800000 */
[----:B------:R-:W-:Y:S02]  /*29c0*/  FMNMX R12, R210, R189, !PT ;  /* 0x000000bdd20c7209 */ /* 0x000fe40007800000 */
[----:B------:R-:W1:Y:S01]  /*29d0*/  SHFL.BFLY PT, R189, R188, 0x2, 0x1f ;  /* 0x0c401f00bcbd7f89 */ /* 0x000e6200000e0000 */
[----:B------:R-:W-:-:S05]  /*29e0*/  FMUL R191, R171, c[0x0][0x188] ;  /* 0x00006200abbf7a20 */ /* 0x000fca0000400000 */
[----:B------:R-:W-:Y:S01]  /*29f0*/  FMNMX R212, R191, R212, !PT ;  /* 0x000000d4bfd47209 */ /* 0x000fe20007800000 */
[----:B------:R-:W-:-:S05]  /*2a00*/  FMUL R191, R174, c[0x0][0x188] ;  /* 0x00006200aebf7a20 */ /* 0x000fca0000400000 */
[----:B------:R-:W-:Y:S02]  /*2a10*/  FMNMX R209, R191, R212, !PT ;  /* 0x000000d4bfd17209 */ /* 0x000fe40007800000 */
[----:B0-----:R-:W-:Y:S01]  /*2a20*/  FMNMX R191, R190, R13, !PT ;  /* 0x0000000dbebf7209 */ /* 0x001fe20007800000 */
[----:B------:R-:W-:Y:S02]  /*2a30*/  FMUL R190, R175, c[0x0][0x188] ;  /* 0x00006200afbe7a20 */ /* 0x000fe40000400000 */
[----:B------:R-:W-:-:S03]  /*2a40*/  FMUL R13, R180, c[0x0][0x188] ;  /* 0x00006200b40d7a20 */ /* 0x000fc60000400000 */
[----:B------:R-:W-:Y:S02]  /*2a50*/  FMNMX R190, R190, R209, !PT ;  /* 0x000000d1bebe7209 */ /* 0x000fe40007800000 */
[----:B------:R-:W-:Y:S02]  /*2a60*/  FMNMX R209, R13, R12, !PT ;  /* 0x0000000c0dd17209 */ /* 0x000fe40007800000 */
[----:B-1----:R-:W-:Y:S01]  /*2a70*/  FMNMX R13, R188, R189, !PT ;  /* 0x000000bdbc0d7209 */ /* 0x002fe20007800000 */
[----:B------:R-:W-:Y:S02]  /*2a80*/  FMUL R188, R181, c[0x0][0x188] ;  /* 0x00006200b5bc7a20 */ /* 0x000fe40000400000 */
[----:B------:R-:W-:-:S03]  /*2a90*/  FMUL R189, R178, c[0x0][0x188] ;  /* 0x00006200b2bd7a20 */ /* 0x000fc60000400000 */
[----:B------:R-:W-:Y:S02]  /*2aa0*/  FMNMX R188, R188, R209, !PT ;  /* 0x000000d1bcbc7209 */ /* 0x000fe40007800000 */
[----:B------:R-:W-:Y:S02]  /*2ab0*/  FMNMX R12, R191, R206, !PT ;  /* 0x000000cebf0c7209 */ /* 0x000fe40007800000 */
[----:B------:R-:W-:Y:S02]  /*2ac0*/  FMNMX R191, R189, R190, !PT ;  /* 0x000000bebdbf7209 */ /* 0x000fe40007800000 */
[----:B------:R-:W0:Y:S01]  /*2ad0*/  SHFL.BFLY PT, R189, R188, 0x2, 0x1f ;  /* 0x0c401f00bcbd7f89 */ /* 0x000e2200000e0000 */
[----:B------:R-:W-:Y:S02]  /*2ae0*/  FFMA R209, R56, c[0x0][0x188], -R12 ;  /* 0x0000620038d17a23 */ /* 0x000fe4000000080c */
[----:B------:R-:W-:-:S05]  /*2af0*/  FMUL R56, R179, c[0x0][0x188] ;  /* 0x00006200b3387a20 */ /* 0x000fca0000400000 */
[----:B------:R-:W-:Y:S01]  /*2b00*/  FMNMX R56, R56, R191, !PT ;  /* 0x000000bf38387209 */ /* 0x000fe20007800000 */
[----:B------:R-:W-:Y:S02]  /*2b10*/  FFMA R191, R57, c[0x0][0x188], -R12 ;  /* 0x0000620039bf7a23 */ /* 0x000fe4000000080c */
[----:B------:R-:W-:-:S05]  /*2b20*/  FMUL R57, R182, c[0x0][0x188] ;  /* 0x00006200b6397a20 */ /* 0x000fca0000400000 */
[----:B------:R-:W-:Y:S01]  /*2b30*/  FMNMX R56, R57, R56, !PT ;  /* 0x0000003839387209 */ /* 0x000fe20007800000 */
[----:B------:R-:W-:Y:S02]  /*2b40*/  FMUL R57, R183, c[0x0][0x188] ;  /* 0x00006200b7397a20 */ /* 0x000fe40000400000 */
[--C-:B------:R-:W-:Y:S02]  /*2b50*/  FFMA R60, R60, c[0x0][0x188], -R12.reuse ;  /* 0x000062003c3c7a23 */ /* 0x100fe4000000080c */
[----:B------:R-:W-:Y:S01]  /*2b60*/  FFMA R61, R61, c[0x0][0x188], -R12 ;  /* 0x000062003d3d7a23 */ /* 0x000fe2000000080c */
[----:B------:R-:W-:Y:S02]  /*2b70*/  FMNMX R56, R57, R56, !PT ;  /* 0x0000003839387209 */ /* 0x000fe40007800000 */
[----:B0-----:R-:W-:Y:S01]  /*2b80*/  FMNMX R57, R188, R189, !PT ;  /* 0x000000bdbc397209 */ /* 0x001fe20007800000 */
[----:B------:R-:W0:Y:S01]  /*2b90*/  SHFL.BFLY PT, R190, R13, 0x1, 0x1f ;  /* 0x0c201f000dbe7f89 */ /* 0x000e2200000e0000 */
[----:B------:R-:W-:-:S02]  /*2ba0*/  FMUL R222, R60, 1.4426950216293334961 ;  /* 0x3fb8aa3b3cde7820 */ /* 0x000fc40000400000 */
[----:B------:R-:W-:Y:S01]  /*2bb0*/  FMUL R227, R61, 1.4426950216293334961 ;  /* 0x3fb8aa3b3de37820 */ /* 0x000fe20000400000 */
[----:B------:R-:W1:Y:S04]  /*2bc0*/  SHFL.BFLY PT, R60, R57, 0x1, 0x1f ;  /* 0x0c201f00393c7f89 */ /* 0x000e6800000e0000 */
[----:B------:R-:W2:Y:S01]  /*2bd0*/  SHFL.BFLY PT, R61, R56, 0x2, 0x1f ;  /* 0x0c401f00383d7f89 */ /* 0x000ea200000e0000 */
[----:B------:R-:W-:-:S04]  /*2be0*/  FADD R188, -R12, R206 ;  /* 0x000000ce0cbc7221 */ /* 0x000fc80000000100 */
[----:B------:R-:W-:Y:S01]  /*2bf0*/  FMUL R188, R188, 1.4426950216293334961 ;  /* 0x3fb8aa3bbcbc7820 */ /* 0x000fe20000400000 */
[----:B------:R-:W-:Y:S02]  /*2c00*/  LOP3.LUT R218, R0, 0x60, RZ, 0x3c, !PT ;  /* 0x0000006000da7812 */ /* 0x000fe400078e3cff */
[----:B0-----:R-:W-:Y:S02]  /*2c10*/  FMNMX R190, R13, R190, !PT ;  /* 0x000000be0dbe7209 */ /* 0x001fe40007800000 */
[----:B-1----:R-:W-:Y:S02]  /*2c20*/  FMNMX R57, R57, R60, !PT ;  /* 0x0000003c39397209 */ /* 0x002fe40007800000 */
[----:B------:R-:W-:Y:S02]  /*2c30*/  FMNMX R13, R190, R205, !PT ;  /* 0x000000cdbe0d7209 */ /* 0x000fe40007800000 */
[----:B--2---:R-:W-:Y:S01]  /*2c40*/  FMNMX R56, R56, R61, !PT ;  /* 0x0000003d38387209 */ /* 0x004fe20007800000 */
[----:B------:R0:W1:Y:S01]  /*2c50*/  MUFU.EX2 R190, R188 ;  /* 0x000000bc00be7308 */ /* 0x0000620000000800 */
[----:B------:R-:W-:Y:S01]  /*2c60*/  STS.U16 [R216+0x1d00], R214 ;  /* 0x001d00d6d8007388 */ /* 0x000fe20000000400 */
[----:B0-----:R-:W-:-:S03]  /*2c70*/  FMNMX R188, R57, R204, !PT ;  /* 0x000000cc39bc7209 */ /* 0x001fc60007800000 */
[----:B------:R-:W0:Y:S04]  /*2c80*/  SHFL.BFLY PT, R57, R56, 0x1, 0x1f ;  /* 0x0c201f0038397f89 */ /* 0x000e2800000e0000 */
[----:B------:R-:W-:Y:S04]  /*2c90*/  STS.U16 [R218+0x1600], R208 ;  /* 0x001600d0da007388 */ /* 0x000fe80000000400 */
[----:B------:R2:W-:Y:S04]  /*2ca0*/  STS.U16 [R218+0x1e00], R217 ;  /* 0x001e00d9da007388 */ /* 0x0005e80000000400 */
[----:B------:R-:W-:Y:S04]  /*2cb0*/  STS.U16 [R252+0x1700], R207 ;  /* 0x001700cffc007388 */ /* 0x000fe80000000400 */
[----:B------:R-:W-:Y:S01]  /*2cc0*/  STS.U16 [R252+0x1f00], R215 ;  /* 0x001f00d7fc007388 */ /* 0x000fe20000000400 */
[----:B------:R-:W-:-:S02]  /*2cd0*/  FFMA R124, R124, c[0x0][0x188], -R188 ;  /* 0x000062007c7c7a23 */ /* 0x000fc400000008bc */
[--C-:B------:R-:W-:Y:S02]  /*2ce0*/  FFMA R58, R58, c[0x0][0x188], -R13.reuse ;  /* 0x000062003a3a7a23 */ /* 0x100fe4000000080d */
[----:B------:R-:W-:Y:S02]  /*2cf0*/  FFMA R59, R59, c[0x0][0x188], -R13 ;  /* 0x000062003b3b7a23 */ /* 0x000fe4000000080d */
[----:B--2---:R-:W-:Y:S01]  /*2d00*/  FMUL R218, R124, 1.4426950216293334961 ;  /* 0x3fb8aa3b7cda7820 */ /* 0x004fe20000400000 */
[----:B0-----:R-:W-:Y:S01]  /*2d10*/  FMNMX R124, R56, R57, !PT ;  /* 0x00000039387c7209 */ /* 0x001fe20007800000 */
[----:B------:R-:W-:Y:S02]  /*2d20*/  FMUL R58, R58, 1.4426950216293334961 ;  /* 0x3fb8aa3b3a3a7820 */ /* 0x000fe40000400000 */
[----:B------:R-:W-:Y:S02]  /*2d30*/  FMUL R59, R59, 1.4426950216293334961 ;  /* 0x3fb8aa3b3b3b7820 */ /* 0x000fe40000400000 */
[----:B------:R-:W-:-:S02]  /*2d40*/  FFMA R125, R125, c[0x0][0x188], -R188 ;  /* 0x000062007d7d7a23 */ /* 0x000fc400000008bc */
[----:B------:R-:W-:Y:S01]  /*2d50*/  FADD R56, -R188, R204 ;  /* 0x000000ccbc387221 */ /* 0x000fe20000000100 */
[----:B------:R-:W-:Y:S01]  /*2d60*/  MUFU.EX2 R220, R58 ;  /* 0x0000003a00dc7308 */ /* 0x000fe20000000800 */
[----:B------:R-:W-:Y:S02]  /*2d70*/  FMUL R228, R125, 1.4426950216293334961 ;  /* 0x3fb8aa3b7de47820 */ /* 0x000fe40000400000 */
[----:B------:R-:W-:Y:S02]  /*2d80*/  FMUL R125, R56, 1.4426950216293334961 ;  /* 0x3fb8aa3b387d7820 */ /* 0x000fe40000400000 */
[----:B------:R-:W-:-:S03]  /*2d90*/  FADD R60, -R13, R205 ;  /* 0x000000cd0d3c7221 */ /* 0x000fc60000000100 */
[----:B------:R0:W-:Y:S01]  /*2da0*/  MUFU.EX2 R219, R59 ;  /* 0x0000003b00db7308 */ /* 0x0001e20000000800 */
[----:B------:R-:W-:Y:S01]  /*2db0*/  BAR.SYNC.DEFER_BLOCKING 0x0 ;  /* 0x0000000000007b1d */ /* 0x000fe20000010000 */
[----:B------:R-:W-:Y:S01]  /*2dc0*/  FMNMX R124, R124, R203, !PT ;  /* 0x000000cb7c7c7209 */ /* 0x000fe20007800000 */
[----:B------:R-:W-:Y:S02]  /*2dd0*/  FMUL R60, R60, 1.4426950216293334961 ;  /* 0x3fb8aa3b3c3c7820 */ /* 0x000fe40000400000 */
[--C-:B------:R-:W-:Y:S02]  /*2de0*/  FFMA R62, R62, c[0x0][0x188], -R13.reuse ;  /* 0x000062003e3e7a23 */ /* 0x100fe4000000080d */
[----:B------:R-:W-:Y:S01]  /*2df0*/  FFMA R126, R126, c[0x0][0x188], -R124 ;  /* 0x000062007e7e7a23 */ /* 0x000fe2000000087c */
[----:B------:R2:W-:Y:S01]  /*2e00*/  MUFU.EX2 R189, R60 ;  /* 0x0000003c00bd7308 */ /* 0x0005e20000000800 */
[----:B------:R-:W-:Y:S02]  /*2e10*/  FFMA R63, R63, c[0x0][0x188], -R13 ;  /* 0x000062003f3f7a23 */ /* 0x000fe4000000080d */
[----:B------:R-:W-:-:S02]  /*2e20*/  FFMA R120, R120, c[0x0][0x188], -R188 ;  /* 0x0000620078787a23 */ /* 0x000fc400000008bc */
[----:B------:R-:W-:Y:S02]  /*2e30*/  FFMA R121, R121, c[0x0][0x188], -R188 ;  /* 0x0000620079797a23 */ /* 0x000fe400000008bc */
[--C-:B------:R-:W-:Y:S01]  /*2e40*/  FFMA R122, R122, c[0x0][0x188], -R124.reuse ;  /* 0x000062007a7a7a23 */ /* 0x100fe2000000087c */
[----:B0-----:R-:W0:Y:S01]  /*2e50*/  LDSM.16.M88.4 R56, [R6+0x1000] ;  /* 0x001000000638783b */ /* 0x001e220000000200 */
[--C-:B------:R-:W-:Y:S02]  /*2e60*/  FFMA R123, R123, c[0x0][0x188], -R124.reuse ;  /* 0x000062007b7b7a23 */ /* 0x100fe4000000087c */
[----:B--2---:R-:W-:Y:S02]  /*2e70*/  FADD R60, -R124, R203 ;  /* 0x000000cb7c3c7221 */ /* 0x004fe40000000100 */
[----:B------:R-:W-:Y:S02]  /*2e80*/  FFMA R127, R127, c[0x0][0x188], -R124 ;  /* 0x000062007f7f7a23 */ /* 0x000fe4000000087c */
[----:B------:R-:W-:-:S02]  /*2e90*/  FMUL R209, R209, 1.4426950216293334961 ;  /* 0x3fb8aa3bd1d17820 */ /* 0x000fc40000400000 */
[----:B------:R-:W-:Y:S02]  /*2ea0*/  FMUL R208, R126, 1.4426950216293334961 ;  /* 0x3fb8aa3b7ed07820 */ /* 0x000fe40000400000 */
[----:B------:R-:W-:Y:S02]  /*2eb0*/  FMUL R191, R191, 1.4426950216293334961 ;  /* 0x3fb8aa3bbfbf7820 */ /* 0x000fe40000400000 */
[----:B------:R-:W-:Y:S02]  /*2ec0*/  FMUL R62, R62, 1.4426950216293334961 ;  /* 0x3fb8aa3b3e3e7820 */ /* 0x000fe40000400000 */
[----:B------:R-:W-:Y:S02]  /*2ed0*/  FMUL R63, R63, 1.4426950216293334961 ;  /* 0x3fb8aa3b3f3f7820 */ /* 0x000fe40000400000 */
[----:B------:R-:W-:Y:S02]  /*2ee0*/  FMUL R120, R120, 1.4426950216293334961 ;  /* 0x3fb8aa3b78787820 */ /* 0x000fe40000400000 */
[----:B------:R-:W-:-:S02]  /*2ef0*/  FMUL R121, R121, 1.4426950216293334961 ;  /* 0x3fb8aa3b79797820 */ /* 0x000fc40000400000 */
[----:B------:R-:W-:Y:S02]  /*2f00*/  FMUL R122, R122, 1.4426950216293334961 ;  /* 0x3fb8aa3b7a7a7820 */ /* 0x000fe40000400000 */
[----:B------:R-:W-:Y:S02]  /*2f10*/  FMUL R123, R123, 1.4426950216293334961 ;  /* 0x3fb8aa3b7b7b7820 */ /* 0x000fe40000400000 */
[----:B------:R-:W-:Y:S02]  /*2f20*/  FMUL R60, R60, 1.4426950216293334961 ;  /* 0x3fb8aa3b3c3c7820 */ /* 0x000fe40000400000 */
[----:B------:R-:W-:Y:S01]  /*2f30*/  FMUL R127, R127, 1.4426950216293334961 ;  /* 0x3fb8aa3b7f7f7820 */ /* 0x000fe20000400000 */
[----:B------:R-:W-:Y:S08]  /*2f40*/  MUFU.EX2 R213, R209 ;  /* 0x000000d100d57308 */ /* 0x000ff00000000800 */
[----:B------:R-:W2:Y:S08]  /*2f50*/  MUFU.EX2 R210, R191 ;  /* 0x000000bf00d27308 */ /* 0x000eb00000000800 */
[----:B------:R-:W-:Y:S08]  /*2f60*/  MUFU.EX2 R222, R222 ;  /* 0x000000de00de7308 */ /* 0x000ff00000000800 */
[----:B------:R-:W3:Y:S08]  /*2f70*/  MUFU.EX2 R227, R227 ;  /* 0x000000e300e37308 */ /* 0x000ef00000000800 */
[----:B------:R-:W-:Y:S08]  /*2f80*/  MUFU.EX2 R221, R62 ;  /* 0x0000003e00dd7308 */ /* 0x000ff00000000800 */
[----:B------:R-:W4:Y:S08]  /*2f90*/  MUFU.EX2 R225, R63 ;  /* 0x0000003f00e17308 */ /* 0x000f300000000800 */
[----:B------:R1:W-:Y:S08]  /*2fa0*/  MUFU.EX2 R216, R120 ;  /* 0x0000007800d87308 */ /* 0x0003f00000000800 */
[----:B------:R5:W-:Y:S08]  /*2fb0*/  MUFU.EX2 R214, R121 ;  /* 0x0000007900d67308 */ /* 0x000bf00000000800 */
[----:B------:R-:W-:Y:S08]  /*2fc0*/  MUFU.EX2 R218, R218 ;  /* 0x000000da00da7308 */ /* 0x000ff00000000800 */
[----:B------:R-:W-:Y:S08]  /*2fd0*/  MUFU.EX2 R228, R228 ;  /* 0x000000e400e47308 */ /* 0x000ff00000000800 */
[----:B------:R-:W0:Y:S08]  /*2fe0*/  MUFU.EX2 R125, R125 ;  /* 0x0000007d007d7308 */ /* 0x000e300000000800 */
[----:B------:R0:W-:Y:S08]  /*2ff0*/  MUFU.EX2 R211, R122 ;  /* 0x0000007a00d37308 */ /* 0x0001f00000000800 */
[----:B------:R0:W-:Y:S08]  /*3000*/  MUFU.EX2 R209, R123 ;  /* 0x0000007b00d17308 */ /* 0x0001f00000000800 */
[----:B------:R-:W-:Y:S08]  /*3010*/  MUFU.EX2 R208, R208 ;  /* 0x000000d000d07308 */ /* 0x000ff00000000800 */
[----:B------:R0:W4:Y:S08]  /*3020*/  MUFU.EX2 R126, R60 ;  /* 0x0000003c007e7308 */ /* 0x0001300000000800 */
[----:B------:R-:W4:Y:S01]  /*3030*/  MUFU.EX2 R206, R127 ;  /* 0x0000007f00ce7308 */ /* 0x000f220000000800 */
[----:B-1----:R-:W-:Y:S01]  /*3040*/  FMUL R120, R190, R52 ;  /* 0x00000034be787220 */ /* 0x002fe20000400000 */
[----:B--2---:R-:W-:Y:S01]  /*3050*/  F2FP.PACK_AB R52, R210, R213 ;  /* 0x000000d5d234723e */ /* 0x004fe200000000ff */
[----:B-----5:R-:W-:Y:S01]  /*3060*/  FMUL R121, R190, R53 ;  /* 0x00000035be797220 */ /* 0x020fe20000400000 */
[----:B------:R-:W-:Y:S01]  /*3070*/  F2FP.PACK_AB R53, R219, R220 ;  /* 0x000000dcdb35723e */ /* 0x000fe200000000ff */
[----:B0-----:R-:W-:Y:S01]  /*3080*/  FMUL R122, R189, R54 ;  /* 0x00000036bd7a7220 */ /* 0x001fe20000400000 */
[----:B---3--:R-:W-:Y:S01]  /*3090*/  F2FP.PACK_AB R54, R227, R222 ;  /* 0x000000dee336723e */ /* 0x008fe200000000ff */
[----:B------:R-:W-:Y:S01]  /*30a0*/  FMUL R123, R189, R55 ;  /* 0x00000037bd7b7220 */ /* 0x000fe20000400000 */
[----:B----4-:R-:W-:Y:S01]  /*30b0*/  F2FP.PACK_AB R55, R225, R221 ;  /* 0x000000dde137723e */ /* 0x010fe200000000ff */
[C---:B------:R-:W-:Y:S01]  /*30c0*/  FMUL R44, R125.reuse, R44 ;  /* 0x0000002c7d2c7220 */ /* 0x040fe20000400000 */
[----:B------:R-:W-:Y:S01]  /*30d0*/  F2FP.PACK_AB R60, R214, R216 ;  /* 0x000000d8d63c723e */ /* 0x000fe200000000ff */
[----:B------:R-:W-:Y:S01]  /*30e0*/  FMUL R45, R125, R45 ;  /* 0x0000002d7d2d7220 */ /* 0x000fe20000400000 */
[----:B------:R-:W-:Y:S01]  /*30f0*/  F2FP.PACK_AB R62, R228, R218 ;  /* 0x000000dae43e723e */ /* 0x000fe200000000ff */
[C---:B------:R-:W-:Y:S01]  /*3100*/  FMUL R46, R126.reuse, R46 ;  /* 0x0000002e7e2e7220 */ /* 0x040fe20000400000 */
[----:B------:R-:W-:Y:S01]  /*3110*/  F2FP.PACK_AB R61, R209, R211 ;  /* 0x000000d3d13d723e */ /* 0x000fe200000000ff */
[----:B------:R-:W-:Y:S01]  /*3120*/  FMUL R47, R126, R47 ;  /* 0x0000002f7e2f7220 */ /* 0x000fe20000400000 */
[----:B------:R-:W-:Y:S01]  /*3130*/  F2FP.PACK_AB R63, R206, R208 ;  /* 0x000000d0ce3f723e */ /* 0x000fe200000000ff */
[----:B------:R-:W-:-:S02]  /*3140*/  FFMA R128, R128, c[0x0][0x188], -R188 ;  /* 0x0000620080807a23 */ /* 0x000fc400000008bc */
[----:B------:R-:W-:Y:S02]  /*3150*/  FFMA R129, R129, c[0x0][0x188], -R188 ;  /* 0x0000620081817a23 */ /* 0x000fe400000008bc */
[----:B------:R-:W-:Y:S02]  /*3160*/  FMUL R128, R128, 1.4426950216293334961 ;  /* 0x3fb8aa3b80807820 */ /* 0x000fe40000400000 */
[----:B------:R-:W-:Y:S01]  /*3170*/  FMUL R129, R129, 1.4426950216293334961 ;  /* 0x3fb8aa3b81817820 */ /* 0x000fe20000400000 */
[----:B------:R-:W-:Y:S01]  /*3180*/  HMMA.16816.F32 R120, R52, R56, R120 ;  /* 0x000000383478723c */ /* 0x000fe20000001878 */
[----:B------:R-:W-:Y:S02]  /*3190*/  FFMA R207, R64, c[0x0][0x188], -R12 ;  /* 0x0000620040cf7a23 */ /* 0x000fe4000000080c */
[--C-:B------:R-:W-:Y:S02]  /*31a0*/  FFMA R130, R130, c[0x0][0x188], -R124.reuse ;  /* 0x0000620082827a23 */ /* 0x100fe4000000087c */
[----:B------:R-:W-:-:S02]  /*31b0*/  FFMA R131, R131, c[0x0][0x188], -R124 ;  /* 0x0000620083837a23 */ /* 0x000fc4000000087c */
[--C-:B------:R-:W-:Y:S01]  /*31c0*/  FFMA R134, R134, c[0x0][0x188], -R124.reuse ;  /* 0x0000620086867a23 */ /* 0x100fe2000000087c */
[----:B------:R-:W-:Y:S01]  /*31d0*/  HMMA.16816.F32 R44, R60, R56, R44 ;  /* 0x000000383c2c723c */ /* 0x000fe2000000182c */
[----:B------:R-:W-:Y:S01]  /*31e0*/  FFMA R135, R135, c[0x0][0x188], -R124 ;  /* 0x0000620087877a23 */ /* 0x000fe2000000087c */
[----:B------:R0:W-:Y:S01]  /*31f0*/  MUFU.EX2 R191, R128 ;  /* 0x0000008000bf7308 */ /* 0x0001e20000000800 */
[--C-:B------:R-:W-:Y:S02]  /*3200*/  FFMA R65, R65, c[0x0][0x188], -R12.reuse ;  /* 0x0000620041417a23 */ /* 0x100fe4000000080c */
[--C-:B------:R-:W-:Y:S02]  /*3210*/  FFMA R68, R68, c[0x0][0x188], -R12.reuse ;  /* 0x0000620044447a23 */ /* 0x100fe4000000080c */
[----:B------:R-:W-:Y:S02]  /*3220*/  FFMA R69, R69, c[0x0][0x188], -R12 ;  /* 0x0000620045457a23 */ /* 0x000fe4000000080c */
[----:B------:R-:W-:-:S02]  /*3230*/  FFMA R66, R66, c[0x0][0x188], -R13 ;  /* 0x0000620042427a23 */ /* 0x000fc4000000080d */
[--C-:B------:R-:W-:Y:S02]  /*3240*/  FFMA R67, R67, c[0x0][0x188], -R13.reuse ;  /* 0x0000620043437a23 */ /* 0x100fe4000000080d */
[--C-:B------:R-:W-:Y:S02]  /*3250*/  FFMA R70, R70, c[0x0][0x188], -R13.reuse ;  /* 0x0000620046467a23 */ /* 0x100fe4000000080d */
[----:B------:R-:W-:Y:S02]  /*3260*/  FFMA R71, R71, c[0x0][0x188], -R13 ;  /* 0x0000620047477a23 */ /* 0x000fe4000000080d */
[--C-:B------:R-:W-:Y:S02]  /*3270*/  FFMA R56, R132, c[0x0][0x188], -R188.reuse ;  /* 0x0000620084387a23 */ /* 0x100fe400000008bc */
[----:B------:R-:W-:Y:S01]  /*3280*/  FFMA R133, R133, c[0x0][0x188], -R188 ;  /* 0x0000620085857a23 */ /* 0x000fe200000008bc */
[----:B------:R1:W-:Y:S01]  /*3290*/  MUFU.EX2 R132, R129 ;  /* 0x0000008100847308 */ /* 0x0003e20000000800 */
[----:B------:R-:W-:-:S02]  /*32a0*/  FMUL R207, R207, 1.4426950216293334961 ;  /* 0x3fb8aa3bcfcf7820 */ /* 0x000fc40000400000 */
[----:B------:R-:W-:Y:S02]  /*32b0*/  FMUL R130, R130, 1.4426950216293334961 ;  /* 0x3fb8aa3b82827820 */ /* 0x000fe40000400000 */
[----:B0-----:R-:W-:Y:S02]  /*32c0*/  FMUL R128, R134, 1.4426950216293334961 ;  /* 0x3fb8aa3b86807820 */ /* 0x001fe40000400000 */
[----:B------:R-:W-:Y:S02]  /*32d0*/  FMUL R127, R135, 1.4426950216293334961 ;  /* 0x3fb8aa3b877f7820 */ /* 0x000fe40000400000 */
[----:B-1----:R-:W-:Y:S02]  /*32e0*/  FMUL R129, R131, 1.4426950216293334961 ;  /* 0x3fb8aa3b83817820 */ /* 0x002fe40000400000 */
[----:B------:R-:W-:Y:S02]  /*32f0*/  FMUL R65, R65, 1.4426950216293334961 ;  /* 0x3fb8aa3b41417820 */ /* 0x000fe40000400000 */
[----:B------:R-:W-:-:S02]  /*3300*/  FMUL R68, R68, 1.4426950216293334961 ;  /* 0x3fb8aa3b44447820 */ /* 0x000fc40000400000 */
[----:B------:R-:W-:Y:S02]  /*3310*/  FMUL R69, R69, 1.4426950216293334961 ;  /* 0x3fb8aa3b45457820 */ /* 0x000fe40000400000 */
[----:B------:R-:W-:Y:S02]  /*3320*/  FMUL R66, R66, 1.4426950216293334961 ;  /* 0x3fb8aa3b42427820 */ /* 0x000fe40000400000 */
[----:B------:R-:W-:Y:S02]  /*3330*/  FMUL R67, R67, 1.4426950216293334961 ;  /* 0x3fb8aa3b43437820 */ /* 0x000fe40000400000 */
[----:B------:R-:W-:Y:S02]  /*3340*/  FMUL R70, R70, 1.4426950216293334961 ;  /* 0x3fb8aa3b46467820 */ /* 0x000fe40000400000 */
[----:B------:R-:W-:Y:S02]  /*3350*/  FMUL R71, R71, 1.4426950216293334961 ;  /* 0x3fb8aa3b47477820 */ /* 0x000fe40000400000 */
[----:B------:R-:W-:-:S02]  /*3360*/  FMUL R56, R56, 1.4426950216293334961 ;  /* 0x3fb8aa3b38387820 */ /* 0x000fc40000400000 */
[----:B------:R-:W-:Y:S01]  /*3370*/  FMUL R133, R133, 1.4426950216293334961 ;  /* 0x3fb8aa3b85857820 */ /* 0x000fe20000400000 */
[----:B------:R-:W-:Y:S08]  /*3380*/  MUFU.EX2 R207, R207 ;  /* 0x000000cf00cf7308 */ /* 0x000ff00000000800 */
[----:B------:R-:W0:Y:S08]  /*3390*/  MUFU.EX2 R205, R65 ;  /* 0x0000004100cd7308 */ /* 0x000e300000000800 */
[----:B------:R-:W-:Y:S08]  /*33a0*/  MUFU.EX2 R217, R68 ;  /* 0x0000004400d97308 */ /* 0x000ff00000000800 */
[----:B------:R-:W1:Y:S08]  /*33b0*/  MUFU.EX2 R215, R69 ;  /* 0x0000004500d77308 */ /* 0x000e700000000800 */
[----:B------:R1:W-:Y:S08]  /*33c0*/  MUFU.EX2 R203, R66 ;  /* 0x0000004200cb7308 */ /* 0x0003f00000000800 */
[----:B------:R-:W2:Y:S08]  /*33d0*/  MUFU.EX2 R204, R67 ;  /* 0x0000004300cc7308 */ /* 0x000eb00000000800 */
[----:B------:R-:W-:Y:S08]  /*33e0*/  MUFU.EX2 R212, R70 ;  /* 0x0000004600d47308 */ /* 0x000ff00000000800 */
[----:B------:R-:W3:Y:S08]  /*33f0*/  MUFU.EX2 R226, R71 ;  /* 0x0000004700e27308 */ /* 0x000ef00000000800 */
[----:B------:R-:W-:Y:S08]  /*3400*/  MUFU.EX2 R224, R56 ;  /* 0x0000003800e07308 */ /* 0x000ff00000000800 */
[----:B------:R-:W4:Y:S08]  /*3410*/  MUFU.EX2 R223, R133 ;  /* 0x0000008500df7308 */ /* 0x000f300000000800 */
[----:B------:R-:W-:Y:S08]  /*3420*/  MUFU.EX2 R130, R130 ;  /* 0x0000008200827308 */ /* 0x000ff00000000800 */
[----:B------:R-:W5:Y:S08]  /*3430*/  MUFU.EX2 R129, R129 ;  /* 0x0000008100817308 */ /* 0x000f700000000800 */
[----:B------:R-:W-:Y:S08]  /*3440*/  MUFU.EX2 R128, R128 ;  /* 0x0000008000807308 */ /* 0x000ff00000000800 */
[----:B------:R-:W5:Y:S01]  /*3450*/  MUFU.EX2 R127, R127 ;  /* 0x0000007f007f7308 */ /* 0x000f620000000800 */
[----:B0-----:R-:W-:-:S02]  /*3460*/  F2FP.PACK_AB R64, R205, R207 ;  /* 0x000000cfcd40723e */ /* 0x001fc400000000ff */
[----:B-1----:R-:W-:Y:S02]  /*3470*/  F2FP.PACK_AB R66, R215, R217 ;  /* 0x000000d9d742723e */ /* 0x002fe400000000ff */
[----:B--2---:R-:W-:Y:S02]  /*3480*/  F2FP.PACK_AB R65, R204, R203 ;  /* 0x000000cbcc41723e */ /* 0x004fe400000000ff */
[----:B---3--:R-:W-:Y:S02]  /*3490*/  F2FP.PACK_AB R67, R226, R212 ;  /* 0x000000d4e243723e */ /* 0x008fe400000000ff */
[----:B------:R-:W-:Y:S02]  /*34a0*/  F2FP.PACK_AB R68, R132, R191 ;  /* 0x000000bf8444723e */ /* 0x000fe400000000ff */
[----:B----4-:R-:W-:Y:S02]  /*34b0*/  F2FP.PACK_AB R70, R223, R224 ;  /* 0x000000e0df46723e */ /* 0x010fe400000000ff */
[----:B-----5:R-:W-:-:S02]  /*34c0*/  F2FP.PACK_AB R69, R129, R130 ;  /* 0x000000828145723e */ /* 0x020fc400000000ff */
[----:B------:R-:W-:Y:S01]  /*34d0*/  F2FP.PACK_AB R71, R127, R128 ;  /* 0x000000807f47723e */ /* 0x000fe200000000ff */
[-C--:B------:R-:W-:Y:S08]  /*34e0*/  HMMA.16816.F32 R120, R64, R58.reuse, R120 ;  /* 0x0000003a4078723c */ /* 0x080ff00000001878 */
[----:B------:R-:W-:Y:S01]  /*34f0*/  HMMA.16816.F32 R44, R68, R58, R44 ;  /* 0x0000003a442c723c */ /* 0x000fe2000000182c */
[----:B------:R-:W0:Y:S01]  /*3500*/  LDSM.16.M88.4 R56, [R6+0x1800] ;  /* 0x001800000638783b */ /* 0x000e220000000200 */
[----:B------:R-:W-:-:S02]  /*3510*/  FMUL R48, R190, R48 ;  /* 0x00000030be307220 */ /* 0x000fc40000400000 */
[C---:B------:R-:W-:Y:S02]  /*3520*/  FMUL R50, R189.reuse, R50 ;  /* 0x00000032bd327220 */ /* 0x040fe40000400000 */
[----:B------:R-:W-:Y:S02]  /*3530*/  FMUL R49, R190, R49 ;  /* 0x00000031be317220 */ /* 0x000fe40000400000 */
[----:B------:R-:W-:Y:S02]  /*3540*/  FMUL R51, R189, R51 ;  /* 0x00000033bd337220 */ /* 0x000fe40000400000 */
[C---:B------:R-:W-:Y:S02]  /*3550*/  FMUL R40, R125.reuse, R40 ;  /* 0x000000287d287220 */ /* 0x040fe40000400000 */
[----:B------:R-:W-:Y:S02]  /*3560*/  FMUL R42, R126, R42 ;  /* 0x0000002a7e2a7220 */ /* 0x000fe40000400000 */
[----:B------:R-:W-:-:S02]  /*3570*/  FMUL R41, R125, R41 ;  /* 0x000000297d297220 */ /* 0x000fc40000400000 */
[----:B------:R-:W-:Y:S01]  /*3580*/  FMUL R43, R126, R43 ;  /* 0x0000002b7e2b7220 */ /* 0x000fe20000400000 */
[----:B------:R-:W-:Y:S01]  /*3590*/  LOP3.LUT R133, R6, 0x40, RZ, 0x3c, !PT ;  /* 0x0000004006857812 */ /* 0x000fe200078e3cff */
[----:B------:R-:W-:-:S04]  /*35a0*/  FFMA R143, R143, c[0x0][0x188], -R124 ;  /* 0x000062008f8f7a23 */ /* 0x000fc8000000087c */
[----:B------:R-:W-:Y:S01]  /*35b0*/  FMUL R131, R143, 1.4426950216293334961 ;  /* 0x3fb8aa3b8f837820 */ /* 0x000fe20000400000 */
[-C--:B0-----:R-:W-:Y:S01]  /*35c0*/  HMMA.16816.F32 R48, R52, R56.reuse, R48 ;  /* 0x000000383430723c */ /* 0x081fe20000001830 */
[----:B------:R0:W1:Y:S07]  /*35d0*/  LDSM.16.M88.4 R52, [R133+0x1000] ;  /* 0x001000008534783b */ /* 0x00006e0000000200 */
[----:B------:R-:W-:Y:S01]  /*35e0*/  HMMA.16816.F32 R40, R60, R56, R40 ;  /* 0x000000383c28723c */ /* 0x000fe20000001828 */
[----:B------:R-:W-:Y:S01]  /*35f0*/  LOP3.LUT R143, R6, 0x40, RZ, 0x3c, !PT ;  /* 0x00000040068f7812 */ /* 0x000fe200078e3cff */
[----:B------:R-:W-:-:S02]  /*3600*/  FFMA R72, R72, c[0x0][0x188], -R12 ;  /* 0x0000620048487a23 */ /* 0x000fc4000000080c */
[--C-:B------:R-:W-:Y:S02]  /*3610*/  FFMA R73, R73, c[0x0][0x188], -R12.reuse ;  /* 0x0000620049497a23 */ /* 0x100fe4000000080c */
[--C-:B------:R-:W-:Y:S02]  /*3620*/  FFMA R76, R76, c[0x0][0x188], -R12.reuse ;  /* 0x000062004c4c7a23 */ /* 0x100fe4000000080c */
[--C-:B------:R-:W-:Y:S02]  /*3630*/  FFMA R74, R74, c[0x0][0x188], -R13.reuse ;  /* 0x000062004a4a7a23 */ /* 0x100fe4000000080d */
[--C-:B------:R-:W-:Y:S02]  /*3640*/  FFMA R75, R75, c[0x0][0x188], -R13.reuse ;  /* 0x000062004b4b7a23 */ /* 0x100fe4000000080d */
[----:B------:R-:W-:Y:S02]  /*3650*/  FFMA R77, R77, c[0x0][0x188], -R12 ;  /* 0x000062004d4d7a23 */ /* 0x000fe4000000080c */
[----:B------:R-:W-:-:S02]  /*3660*/  FFMA R78, R78, c[0x0][0x188], -R13 ;  /* 0x000062004e4e7a23 */ /* 0x000fc4000000080d */
[-C--:B------:R-:W-:Y:S01]  /*3670*/  HMMA.16816.F32 R48, R64, R58.reuse, R48 ;  /* 0x0000003a4030723c */ /* 0x080fe20000001830 */
[----:B------:R-:W2:Y:S01]  /*3680*/  LDSM.16.M88.4 R64, [R143+0x1800] ;  /* 0x001800008f40783b */ /* 0x000ea20000000200 */
[----:B------:R-:W-:Y:S02]  /*3690*/  FFMA R79, R79, c[0x0][0x188], -R13 ;  /* 0x000062004f4f7a23 */ /* 0x000fe4000000080d */
[--C-:B------:R-:W-:Y:S02]  /*36a0*/  FFMA R136, R136, c[0x0][0x188], -R188.reuse ;  /* 0x0000620088887a23 */ /* 0x100fe400000008bc */
[--C-:B------:R-:W-:Y:S02]  /*36b0*/  FFMA R137, R137, c[0x0][0x188], -R188.reuse ;  /* 0x0000620089897a23 */ /* 0x100fe400000008bc */
[----:B------:R-:W-:Y:S01]  /*36c0*/  HMMA.16816.F32 R40, R68, R58, R40 ;  /* 0x0000003a4428723c */ /* 0x000fe20000001828 */
[--C-:B------:R-:W-:Y:S02]  /*36d0*/  FFMA R140, R140, c[0x0][0x188], -R188.reuse ;  /* 0x000062008c8c7a23 */ /* 0x100fe400000008bc */
[----:B------:R-:W-:-:S02]  /*36e0*/  FFMA R141, R141, c[0x0][0x188], -R188 ;  /* 0x000062008d8d7a23 */ /* 0x000fc400000008bc */
[--C-:B------:R-:W-:Y:S02]  /*36f0*/  FFMA R138, R138, c[0x0][0x188], -R124.reuse ;  /* 0x000062008a8a7a23 */ /* 0x100fe4000000087c */
[--C-:B------:R-:W-:Y:S02]  /*3700*/  FFMA R139, R139, c[0x0][0x188], -R124.reuse ;  /* 0x000062008b8b7a23 */ /* 0x100fe4000000087c */
[----:B------:R-:W-:Y:S02]  /*3710*/  FFMA R142, R142, c[0x0][0x188], -R124 ;  /* 0x000062008e8e7a23 */ /* 0x000fe4000000087c */
[----:B------:R-:W-:Y:S02]  /*3720*/  FMUL R68, R72, 1.4426950216293334961 ;  /* 0x3fb8aa3b48447820 */ /* 0x000fe40000400000 */
        /* <DEDUP_REMOVED lines=13> */
[----:B0-----:R-:W-:Y:S01]  /*3800*/  FMUL R133, R142, 1.4426950216293334961 ;  /* 0x3fb8aa3b8e857820 */ /* 0x001fe20000400000 */
[----:B------:R-:W-:Y:S08]  /*3810*/  MUFU.EX2 R68, R68 ;  /* 0x0000004400447308 */ /* 0x000ff00000000800 */
[----:B------:R-:W0:Y:S08]  /*3820*/  MUFU.EX2 R69, R69 ;  /* 0x0000004500457308 */ /* 0x000e300000000800 */
[----:B------:R-:W-:Y:S08]  /*3830*/  MUFU.EX2 R70, R70 ;  /* 0x0000004600467308 */ /* 0x000ff00000000800 */
[----:B------:R-:W3:Y:S08]  /*3840*/  MUFU.EX2 R71, R71 ;  /* 0x0000004700477308 */ /* 0x000ef00000000800 */
[----:B------:R-:W-:Y:S08]  /*3850*/  MUFU.EX2 R72, R72 ;  /* 0x0000004800487308 */ /* 0x000ff00000000800 */
[----:B------:R-:W4:Y:S08]  /*3860*/  MUFU.EX2 R73, R73 ;  /* 0x0000004900497308 */ /* 0x000f300000000800 */
[----:B------:R-:W-:Y:S08]  /*3870*/  MUFU.EX2 R74, R74 ;  /* 0x0000004a004a7308 */ /* 0x000ff00000000800 */
[----:B------:R-:W5:Y:S08]  /*3880*/  MUFU.EX2 R75, R75 ;  /* 0x0000004b004b7308 */ /* 0x000f700000000800 */
[----:B------:R-:W-:Y:S08]  /*3890*/  MUFU.EX2 R76, R76 ;  /* 0x0000004c004c7308 */ /* 0x000ff00000000800 */
[----:B------:R-:W0:Y:S08]  /*38a0*/  MUFU.EX2 R77, R77 ;  /* 0x0000004d004d7308 */ /* 0x000e300000000800 */
[----:B------:R-:W-:Y:S08]  /*38b0*/  MUFU.EX2 R78, R78 ;  /* 0x0000004e004e7308 */ /* 0x000ff00000000800 */
[----:B------:R-:W0:Y:S08]  /*38c0*/  MUFU.EX2 R79, R79 ;  /* 0x0000004f004f7308 */ /* 0x000e300000000800 */
[----:B------:R-:W-:Y:S08]  /*38d0*/  MUFU.EX2 R138, R138 ;  /* 0x0000008a008a7308 */ /* 0x000ff00000000800 */
[----:B------:R-:W0:Y:S08]  /*38e0*/  MUFU.EX2 R136, R136 ;  /* 0x0000008800887308 */ /* 0x000e300000000800 */
[----:B------:R-:W-:Y:S08]  /*38f0*/  MUFU.EX2 R133, R133 ;  /* 0x0000008500857308 */ /* 0x000ff00000000800 */
[----:B------:R-:W1:Y:S01]  /*3900*/  MUFU.EX2 R131, R131 ;  /* 0x0000008300837308 */ /* 0x000e620000000800 */
[----:B0-----:R-:W-:-:S02]  /*3910*/  F2FP.PACK_AB R56, R69, R68 ;  /* 0x000000444538723e */ /* 0x001fc400000000ff */
[----:B---3--:R-:W-:Y:S02]  /*3920*/  F2FP.PACK_AB R58, R71, R70 ;  /* 0x00000046473a723e */ /* 0x008fe400000000ff */
[----:B----4-:R-:W-:Y:S02]  /*3930*/  F2FP.PACK_AB R57, R73, R72 ;  /* 0x000000484939723e */ /* 0x010fe400000000ff */
[----:B-----5:R-:W-:Y:S02]  /*3940*/  F2FP.PACK_AB R59, R75, R74 ;  /* 0x0000004a4b3b723e */ /* 0x020fe400000000ff */
[----:B------:R-:W-:Y:S02]  /*3950*/  F2FP.PACK_AB R60, R77, R76 ;  /* 0x0000004c4d3c723e */ /* 0x000fe400000000ff */
[----:B------:R-:W-:Y:S02]  /*3960*/  F2FP.PACK_AB R62, R79, R78 ;  /* 0x0000004e4f3e723e */ /* 0x000fe400000000ff */
[----:B------:R-:W-:-:S02]  /*3970*/  F2FP.PACK_AB R61, R136, R138 ;  /* 0x0000008a883d723e */ /* 0x000fc400000000ff */
[----:B-1----:R-:W-:Y:S01]  /*3980*/  F2FP.PACK_AB R63, R131, R133 ;  /* 0x00000085833f723e */ /* 0x002fe200000000ff */
[----:B------:R-:W-:Y:S01]  /*3990*/  HMMA.16816.F32 R120, R56, R52, R120 ;  /* 0x000000343878723c */ /* 0x000fe20000001878 */
[--C-:B------:R-:W-:Y:S02]  /*39a0*/  FFMA R80, R80, c[0x0][0x188], -R12.reuse ;  /* 0x0000620050507a23 */ /* 0x100fe4000000080c */
[--C-:B------:R-:W-:Y:S02]  /*39b0*/  FFMA R85, R85, c[0x0][0x188], -R12.reuse ;  /* 0x0000620055557a23 */ /* 0x100fe4000000080c */
[----:B------:R-:W-:-:S03]  /*39c0*/  FFMA R81, R81, c[0x0][0x188], -R12 ;  /* 0x0000620051517a23 */ /* 0x000fc6000000080c */
[----:B------:R-:W-:Y:S01]  /*39d0*/  HMMA.16816.F32 R44, R60, R52, R44 ;  /* 0x000000343c2c723c */ /* 0x000fe2000000182c */
[----:B------:R-:W-:Y:S02]  /*39e0*/  FFMA R86, R86, c[0x0][0x188], -R13 ;  /* 0x0000620056567a23 */ /* 0x000fe4000000080d */
[----:B------:R-:W-:-:S04]  /*39f0*/  FFMA R84, R84, c[0x0][0x188], -R12 ;  /* 0x0000620054547a23 */ /* 0x000fc8000000080c */
[--C-:B------:R-:W-:Y:S01]  /*3a00*/  FFMA R52, R82, c[0x0][0x188], -R13.reuse ;  /* 0x0000620052347a23 */ /* 0x100fe2000000080d */
[-C--:B--2---:R-:W-:Y:S01]  /*3a10*/  HMMA.16816.F32 R48, R56, R64.reuse, R48 ;  /* 0x000000403830723c */ /* 0x084fe20000001830 */
[--C-:B------:R-:W-:Y:S02]  /*3a20*/  FFMA R87, R87, c[0x0][0x188], -R13.reuse ;  /* 0x0000620057577a23 */ /* 0x100fe4000000080d */
[----:B------:R-:W-:Y:S02]  /*3a30*/  FMUL R53, R52, 1.4426950216293334961 ;  /* 0x3fb8aa3b34357820 */ /* 0x000fe40000400000 */
[----:B------:R-:W-:Y:S02]  /*3a40*/  FFMA R52, R83, c[0x0][0x188], -R13 ;  /* 0x0000620053347a23 */ /* 0x000fe4000000080d */
[----:B------:R-:W-:Y:S01]  /*3a50*/  FMUL R56, R85, 1.4426950216293334961 ;  /* 0x3fb8aa3b55387820 */ /* 0x000fe20000400000 */
[----:B------:R-:W-:Y:S01]  /*3a60*/  HMMA.16816.F32 R40, R60, R64, R40 ;  /* 0x000000403c28723c */ /* 0x000fe20000001828 */
[----:B------:R-:W-:-:S02]  /*3a70*/  FMUL R85, R86, 1.4426950216293334961 ;  /* 0x3fb8aa3b56557820 */ /* 0x000fc40000400000 */
[----:B------:R-:W-:-:S04]  /*3a80*/  FMUL R86, R87, 1.4426950216293334961 ;  /* 0x3fb8aa3b57567820 */ /* 0x000fc80000400000 */
[----:B------:R-:W-:Y:S02]  /*3a90*/  FMUL R64, R80, 1.4426950216293334961 ;  /* 0x3fb8aa3b50407820 */ /* 0x000fe40000400000 */
[----:B------:R-:W-:Y:S02]  /*3aa0*/  FMUL R80, R81, 1.4426950216293334961 ;  /* 0x3fb8aa3b51507820 */ /* 0x000fe40000400000 */
[----:B------:R-:W-:Y:S02]  /*3ab0*/  FMUL R81, R84, 1.4426950216293334961 ;  /* 0x3fb8aa3b54517820 */ /* 0x000fe40000400000 */
[----:B------:R-:W-:Y:S02]  /*3ac0*/  FMUL R52, R52, 1.4426950216293334961 ;  /* 0x3fb8aa3b34347820 */ /* 0x000fe40000400000 */
[--C-:B------:R-:W-:Y:S02]  /*3ad0*/  FFMA R144, R144, c[0x0][0x188], -R188.reuse ;  /* 0x0000620090907a23 */ /* 0x100fe400000008bc */
[----:B------:R-:W-:-:S02]  /*3ae0*/  FFMA R145, R145, c[0x0][0x188], -R188 ;  /* 0x0000620091917a23 */ /* 0x000fc400000008bc */
[--C-:B------:R-:W-:Y:S02]  /*3af0*/  FFMA R148, R148, c[0x0][0x188], -R188.reuse ;  /* 0x0000620094947a23 */ /* 0x100fe400000008bc */
[----:B------:R-:W-:Y:S02]  /*3b00*/  FFMA R149, R149, c[0x0][0x188], -R188 ;  /* 0x0000620095957a23 */ /* 0x000fe400000008bc */
[--C-:B------:R-:W-:Y:S02]  /*3b10*/  FFMA R146, R146, c[0x0][0x188], -R124.reuse ;  /* 0x0000620092927a23 */ /* 0x100fe4000000087c */
[--C-:B------:R-:W-:Y:S02]  /*3b20*/  FFMA R147, R147, c[0x0][0x188], -R124.reuse ;  /* 0x0000620093937a23 */ /* 0x100fe4000000087c */
[--C-:B------:R-:W-:Y:S02]  /*3b30*/  FFMA R150, R150, c[0x0][0x188], -R124.reuse ;  /* 0x0000620096967a23 */ /* 0x100fe4000000087c */
[----:B------:R-:W-:Y:S01]  /*3b40*/  FFMA R151, R151, c[0x0][0x188], -R124 ;  /* 0x0000620097977a23 */ /* 0x000fe2000000087c */
[----:B------:R-:W-:Y:S01]  /*3b50*/  MUFU.EX2 R64, R64 ;  /* 0x0000004000407308 */ /* 0x000fe20000000800 */
[----:B------:R-:W-:-:S02]  /*3b60*/  FMUL R87, R144, 1.4426950216293334961 ;  /* 0x3fb8aa3b90577820 */ /* 0x000fc40000400000 */
[----:B------:R-:W-:Y:S02]  /*3b70*/  FMUL R134, R145, 1.4426950216293334961 ;  /* 0x3fb8aa3b91867820 */ /* 0x000fe40000400000 */
[----:B------:R-:W-:-:S03]  /*3b80*/  FMUL R135, R148, 1.4426950216293334961 ;  /* 0x3fb8aa3b94877820 */ /* 0x000fc60000400000 */
[----:B------:R-:W0:Y:S01]  /*3b90*/  MUFU.EX2 R80, R80 ;  /* 0x0000005000507308 */ /* 0x000e220000000800 */
[----:B------:R-:W-:Y:S02]  /*3ba0*/  FMUL R137, R149, 1.4426950216293334961 ;  /* 0x3fb8aa3b95897820 */ /* 0x000fe40000400000 */
[----:B------:R-:W-:Y:S02]  /*3bb0*/  FMUL R60, R146, 1.4426950216293334961 ;  /* 0x3fb8aa3b923c7820 */ /* 0x000fe40000400000 */
[----:B------:R-:W-:-:S03]  /*3bc0*/  FMUL R140, R147, 1.4426950216293334961 ;  /* 0x3fb8aa3b938c7820 */ /* 0x000fc60000400000 */
[----:B------:R-:W-:Y:S01]  /*3bd0*/  MUFU.EX2 R81, R81 ;  /* 0x0000005100517308 */ /* 0x000fe20000000800 */
[----:B------:R-:W-:Y:S02]  /*3be0*/  FMUL R65, R150, 1.4426950216293334961 ;  /* 0x3fb8aa3b96417820 */ /* 0x000fe40000400000 */
[----:B------:R-:W-:-:S05]  /*3bf0*/  FMUL R139, R151, 1.4426950216293334961 ;  /* 0x3fb8aa3b978b7820 */ /* 0x000fca0000400000 */
[----:B------:R0:W1:Y:S08]  /*3c00*/  MUFU.EX2 R82, R56 ;  /* 0x0000003800527308 */ /* 0x0000700000000800 */
[----:B------:R-:W-:Y:S08]  /*3c10*/  MUFU.EX2 R83, R53 ;  /* 0x0000003500537308 */ /* 0x000ff00000000800 */
        /* <DEDUP_REMOVED lines=10> */
[----:B------:R-:W4:Y:S01]  /*3cc0*/  MUFU.EX2 R139, R139 ;  /* 0x0000008b008b7308 */ /* 0x000f220000000800 */
[----:B0-----:R-:W-:-:S02]  /*3cd0*/  F2FP.PACK_AB R56, R80, R64 ;  /* 0x000000405038723e */ /* 0x001fc400000000ff */
[----:B-1----:R-:W-:Y:S02]  /*3ce0*/  F2FP.PACK_AB R58, R82, R81 ;  /* 0x00000051523a723e */ /* 0x002fe400000000ff */
[----:B--2---:R-:W-:Y:S02]  /*3cf0*/  F2FP.PACK_AB R57, R84, R83 ;  /* 0x000000535439723e */ /* 0x004fe400000000ff */
[----:B---3--:R-:W-:Y:S01]  /*3d00*/  F2FP.PACK_AB R59, R86, R85 ;  /* 0x00000055563b723e */ /* 0x008fe200000000ff */
[----:B------:R-:W-:-:S06]  /*3d10*/  FFMA R88, R88, c[0x0][0x188], -R12 ;  /* 0x0000620058587a23 */ /* 0x000fcc000000080c */
[----:B------:R-:W-:Y:S01]  /*3d20*/  HMMA.16816.F32 R120, R56, R54, R120 ;  /* 0x000000363878723c */ /* 0x000fe20000001878 */
[----:B------:R-:W-:-:S07]  /*3d30*/  FFMA R89, R89, c[0x0][0x188], -R12 ;  /* 0x0000620059597a23 */ /* 0x000fce000000080c */
[----:B------:R-:W-:Y:S01]  /*3d40*/  HMMA.16816.F32 R48, R56, R66, R48 ;  /* 0x000000423830723c */ /* 0x000fe20000001830 */
[----:B------:R-:W-:-:S06]  /*3d50*/  FFMA R92, R92, c[0x0][0x188], -R12 ;  /* 0x000062005c5c7a23 */ /* 0x000fcc000000080c */
[----:B----4-:R-:W-:Y:S02]  /*3d60*/  F2FP.PACK_AB R56, R134, R87 ;  /* 0x000000578638723e */ /* 0x010fe400000000ff */
[----:B-----5:R-:W-:Y:S02]  /*3d70*/  F2FP.PACK_AB R58, R137, R135 ;  /* 0x00000087893a723e */ /* 0x020fe400000000ff */
[----:B------:R-:W-:Y:S02]  /*3d80*/  F2FP.PACK_AB R57, R140, R60 ;  /* 0x0000003c8c39723e */ /* 0x000fe400000000ff */
[----:B------:R-:W-:Y:S01]  /*3d90*/  F2FP.PACK_AB R59, R139, R65 ;  /* 0x000000418b3b723e */ /* 0x000fe200000000ff */
[--C-:B------:R-:W-:Y:S02]  /*3da0*/  FFMA R93, R93, c[0x0][0x188], -R12.reuse ;  /* 0x000062005d5d7a23 */ /* 0x100fe4000000080c */
[--C-:B------:R-:W-:Y:S02]  /*3db0*/  FFMA R96, R96, c[0x0][0x188], -R12.reuse ;  /* 0x0000620060607a23 */ /* 0x100fe4000000080c */
[----:B------:R-:W-:-:S02]  /*3dc0*/  FFMA R52, R108, c[0x0][0x188], -R12 ;  /* 0x000062006c347a23 */ /* 0x000fc4000000080c */
[----:B------:R-:W-:Y:S01]  /*3dd0*/  HMMA.16816.F32 R40, R56, R66, R40 ;  /* 0x000000423828723c */ /* 0x000fe20000001828 */
        /* <DEDUP_REMOVED lines=8> */
[----:B------:R-:W-:Y:S02]  /*3e60*/  FFMA R105, R105, c[0x0][0x188], -R12 ;  /* 0x0000620069697a23 */ /* 0x000fe4000000080c */
[----:B------:R-:W-:Y:S02]  /*3e70*/  FMUL R52, R52, 1.4426950216293334961 ;  /* 0x3fb8aa3b34347820 */ /* 0x000fe40000400000 */
[----:B------:R-:W-:Y:S02]  /*3e80*/  FMUL R96, R97, 1.4426950216293334961 ;  /* 0x3fb8aa3b61607820 */ /* 0x000fe40000400000 */
[----:B------:R-:W-:-:S02]  /*3e90*/  FMUL R97, R100, 1.4426950216293334961 ;  /* 0x3fb8aa3b64617820 */ /* 0x000fc40000400000 */
[----:B------:R-:W-:Y:S02]  /*3ea0*/  FMUL R100, R101, 1.4426950216293334961 ;  /* 0x3fb8aa3b65647820 */ /* 0x000fe40000400000 */
[----:B------:R-:W-:Y:S01]  /*3eb0*/  FMUL R53, R105, 1.4426950216293334961 ;  /* 0x3fb8aa3b69357820 */ /* 0x000fe20000400000 */
[----:B------:R0:W-:Y:S01]  /*3ec0*/  MUFU.EX2 R101, R52 ;  /* 0x0000003400657308 */ /* 0x0001e20000000800 */
[----:B------:R-:W-:Y:S01]  /*3ed0*/  HMMA.16816.F32 R44, R56, R54, R44 ;  /* 0x00000036382c723c */ /* 0x000fe2000000182c */
[----:B0-----:R-:W-:-:S06]  /*3ee0*/  FFMA R52, R90, c[0x0][0x188], -R13 ;  /* 0x000062005a347a23 */ /* 0x001fcc000000080d */
[----:B------:R0:W-:Y:S02]  /*3ef0*/  MUFU.EX2 R108, R53 ;  /* 0x00000035006c7308 */ /* 0x0001e40000000800 */
[----:B0-----:R-:W-:Y:S02]  /*3f00*/  FMUL R53, R52, 1.4426950216293334961 ;  /* 0x3fb8aa3b34357820 */ /* 0x001fe40000400000 */
[----:B------:R-:W-:-:S04]  /*3f10*/  FFMA R52, R91, c[0x0][0x188], -R13 ;  /* 0x000062005b347a23 */ /* 0x000fc8000000080d */
[----:B------:R-:W-:Y:S02]  /*3f20*/  FMUL R54, R52, 1.4426950216293334961 ;  /* 0x3fb8aa3b34367820 */ /* 0x000fe40000400000 */
[----:B------:R-:W-:-:S04]  /*3f30*/  FFMA R52, R94, c[0x0][0x188], -R13 ;  /* 0x000062005e347a23 */ /* 0x000fc8000000080d */
[----:B------:R-:W-:Y:S02]  /*3f40*/  FMUL R55, R52, 1.4426950216293334961 ;  /* 0x3fb8aa3b34377820 */ /* 0x000fe40000400000 */
[----:B------:R-:W-:-:S04]  /*3f50*/  FFMA R52, R95, c[0x0][0x188], -R13 ;  /* 0x000062005f347a23 */ /* 0x000fc8000000080d */
[----:B------:R-:W-:Y:S02]  /*3f60*/  FMUL R56, R52, 1.4426950216293334961 ;  /* 0x3fb8aa3b34387820 */ /* 0x000fe40000400000 */
[----:B------:R-:W-:-:S04]  /*3f70*/  FFMA R52, R98, c[0x0][0x188], -R13 ;  /* 0x0000620062347a23 */ /* 0x000fc8000000080d */
[----:B------:R-:W-:Y:S02]  /*3f80*/  FMUL R57, R52, 1.4426950216293334961 ;  /* 0x3fb8aa3b34397820 */ /* 0x000fe40000400000 */
[----:B------:R-:W-:Y:S01]  /*3f90*/  FFMA R52, R99, c[0x0][0x188], -R13 ;  /* 0x0000620063347a23 */ /* 0x000fe2000000080d */
[----:B------:R0:W-:Y:S01]  /*3fa0*/  MUFU.EX2 R91, R53 ;  /* 0x00000035005b7308 */ /* 0x0001e20000000800 */
[----:B------:R-:W-:Y:S02]  /*3fb0*/  FADD R209, R211, R209 ;  /* 0x000000d1d3d17221 */ /* 0x000fe40000000000 */
[--C-:B------:R-:W-:Y:S02]  /*3fc0*/  FFMA R109, R109, c[0x0][0x188], -R12.reuse ;  /* 0x000062006d6d7a23 */ /* 0x100fe4000000080c */
[----:B------:R-:W-:Y:S02]  /*3fd0*/  FFMA R112, R112, c[0x0][0x188], -R12 ;  /* 0x0000620070707a23 */ /* 0x000fe4000000080c */
[----:B------:R-:W-:-:S02]  /*3fe0*/  FADD R209, R208, R209 ;  /* 0x000000d1d0d17221 */ /* 0x000fc40000000000 */
[----:B0-----:R-:W-:Y:S02]  /*3ff0*/  FMUL R53, R52, 1.4426950216293334961 ;  /* 0x3fb8aa3b34357820 */ /* 0x001fe40000400000 */
[----:B------:R-:W-:Y:S02]  /*4000*/  FFMA R52, R102, c[0x0][0x188], -R13 ;  /* 0x0000620066347a23 */ /* 0x000fe4000000080d */
[--C-:B------:R-:W-:Y:S02]  /*4010*/  FFMA R113, R113, c[0x0][0x188], -R12.reuse ;  /* 0x0000620071717a23 */ /* 0x100fe4000000080c */
[----:B------:R-:W-:Y:S02]  /*4020*/  FFMA R116, R116, c[0x0][0x188], -R12 ;  /* 0x0000620074747a23 */ /* 0x000fe4000000080c */
[----:B------:R-:W-:Y:S02]  /*4030*/  FMUL R105, R109, 1.4426950216293334961 ;  /* 0x3fb8aa3b6d697820 */ /* 0x000fe40000400000 */
[----:B------:R-:W-:-:S02]  /*4040*/  FMUL R52, R52, 1.4426950216293334961 ;  /* 0x3fb8aa3b34347820 */ /* 0x000fc40000400000 */
[----:B------:R-:W-:Y:S02]  /*4050*/  FMUL R109, R112, 1.4426950216293334961 ;  /* 0x3fb8aa3b706d7820 */ /* 0x000fe40000400000 */
[----:B------:R-:W-:Y:S02]  /*4060*/  FADD R209, R206, R209 ;  /* 0x000000d1ced17221 */ /* 0x000fe40000000000 */
[----:B------:R-:W-:Y:S02]  /*4070*/  FMUL R112, R113, 1.4426950216293334961 ;  /* 0x3fb8aa3b71707820 */ /* 0x000fe40000400000 */
[----:B------:R-:W-:Y:S02]  /*4080*/  FMUL R113, R116, 1.4426950216293334961 ;  /* 0x3fb8aa3b74717820 */ /* 0x000fe40000400000 */
[----:B------:R0:W-:Y:S02]  /*4090*/  MUFU.EX2 R116, R52 ;  /* 0x0000003400747308 */ /* 0x0001e40000000800 */
[----:B0-----:R-:W-:-:S06]  /*40a0*/  FADD R52, R130, R209 ;  /* 0x000000d182347221 */ /* 0x001fcc0000000000 */
[----:B------:R0:W-:Y:S02]  /*40b0*/  MUFU.EX2 R102, R53 ;  /* 0x0000003500667308 */ /* 0x0001e40000000800 */
[----:B0-----:R-:W-:-:S04]  /*40c0*/  FADD R53, R129, R52 ;  /* 0x0000003481357221 */ /* 0x001fc80000000000 */
[----:B------:R-:W-:-:S04]  /*40d0*/  FADD R52, R128, R53 ;  /* 0x0000003580347221 */ /* 0x000fc80000000000 */
[----:B------:R-:W-:-:S04]  /*40e0*/  FADD R53, R127, R52 ;  /* 0x000000347f357221 */ /* 0x000fc80000000000 */
[----:B------:R-:W-:Y:S01]  /*40f0*/  FADD R53, R138, R53 ;  /* 0x000000358a357221 */ /* 0x000fe20000000000 */
[----:B------:R-:W-:Y:S03]  /*4100*/  MUFU.EX2 R94, R54 ;  /* 0x00000036005e7308 */ /* 0x000fe60000000800 */
[----:B------:R-:W-:-:S05]  /*4110*/  FADD R62, R136, R53 ;  /* 0x00000035883e7221 */ /* 0x000fca0000000000 */
[----:B------:R0:W-:Y:S08]  /*4120*/  MUFU.EX2 R95, R55 ;  /* 0x00000037005f7308 */ /* 0x0001f00000000800 */
[----:B------:R-:W-:Y:S01]  /*4130*/  MUFU.EX2 R98, R56 ;  /* 0x0000003800627308 */ /* 0x000fe20000000800 */
[----:B0-----:R-:W-:Y:S07]  /*4140*/  LDSM.16.M88.4 R52, [R6+0x1880] ;  /* 0x001880000634783b */ /* 0x001fee0000000200 */
[----:B------:R0:W-:Y:S01]  /*4150*/  MUFU.EX2 R99, R57 ;  /* 0x0000003900637308 */ /* 0x0001e20000000800 */
[----:B------:R-:W-:Y:S01]  /*4160*/  FFMA R117, R117, c[0x0][0x188], -R12 ;  /* 0x0000620075757a23 */ /* 0x000fe2000000080c */
[----:B0-----:R-:W0:Y:S03]  /*4170*/  LDSM.16.M88.4 R56, [R6+0x1080] ;  /* 0x001080000638783b */ /* 0x001e260000000200 */
[----:B------:R-:W-:-:S02]  /*4180*/  FMUL R117, R117, 1.4426950216293334961 ;  /* 0x3fb8aa3b75757820 */ /* 0x000fc40000400000 */
[--C-:B------:R-:W-:Y:S02]  /*4190*/  FFMA R103, R103, c[0x0][0x188], -R13.reuse ;  /* 0x0000620067677a23 */ /* 0x100fe4000000080d */
[----:B------:R-:W-:Y:S02]  /*41a0*/  FADD R62, R133, R62 ;  /* 0x0000003e853e7221 */ /* 0x000fe40000000000 */
[--C-:B------:R-:W-:Y:S01]  /*41b0*/  FFMA R106, R106, c[0x0][0x188], -R13.reuse ;  /* 0x000062006a6a7a23 */ /* 0x100fe2000000080d */
[----:B------:R1:W-:Y:S01]  /*41c0*/  MUFU.EX2 R90, R117 ;  /* 0x00000075005a7308 */ /* 0x0003e20000000800 */
[--C-:B------:R-:W-:Y:S02]  /*41d0*/  FFMA R107, R107, c[0x0][0x188], -R13.reuse ;  /* 0x000062006b6b7a23 */ /* 0x100fe4000000080d */
[--C-:B------:R-:W-:Y:S02]  /*41e0*/  FFMA R110, R110, c[0x0][0x188], -R13.reuse ;  /* 0x000062006e6e7a23 */ /* 0x100fe4000000080d */
[----:B------:R-:W-:-:S02]  /*41f0*/  FFMA R111, R111, c[0x0][0x188], -R13 ;  /* 0x000062006f6f7a23 */ /* 0x000fc4000000080d */
[----:B------:R-:W-:Y:S01]  /*4200*/  FADD R131, R131, R62 ;  /* 0x0000003e83837221 */ /* 0x000fe20000000000 */
[----:B------:R-:W-:Y:S01]  /*4210*/  MUFU.EX2 R66, R66 ;  /* 0x0000004200427308 */ /* 0x000fe20000000800 */
[----:B-1----:R-:W-:Y:S02]  /*4220*/  FMUL R117, R103, 1.4426950216293334961 ;  /* 0x3fb8aa3b67757820 */ /* 0x002fe40000400000 */
[----:B------:R-:W-:Y:S02]  /*4230*/  FMUL R103, R106, 1.4426950216293334961 ;  /* 0x3fb8aa3b6a677820 */ /* 0x000fe40000400000 */
[----:B------:R-:W-:-:S03]  /*4240*/  FFMA R114, R114, c[0x0][0x188], -R13 ;  /* 0x0000620072727a23 */ /* 0x000fc6000000080d */
[----:B------:R-:W1:Y:S01]  /*4250*/  MUFU.EX2 R88, R88 ;  /* 0x0000005800587308 */ /* 0x000e620000000800 */
[----:B------:R-:W-:Y:S02]  /*4260*/  FMUL R106, R107, 1.4426950216293334961 ;  /* 0x3fb8aa3b6b6a7820 */ /* 0x000fe40000400000 */
[----:B------:R-:W-:Y:S02]  /*4270*/  FFMA R115, R115, c[0x0][0x188], -R13 ;  /* 0x0000620073737a23 */ /* 0x000fe4000000080d */
[----:B------:R-:W-:-:S03]  /*4280*/  FMUL R107, R110, 1.4426950216293334961 ;  /* 0x3fb8aa3b6e6b7820 */ /* 0x000fc60000400000 */
[----:B------:R-:W-:Y:S01]  /*4290*/  MUFU.EX2 R89, R89 ;  /* 0x0000005900597308 */ /* 0x000fe20000000800 */
[----:B------:R-:W-:Y:S02]  /*42a0*/  FFMA R118, R118, c[0x0][0x188], -R13 ;  /* 0x0000620076767a23 */ /* 0x000fe4000000080d */
[----:B------:R-:W-:-:S05]  /*42b0*/  FMUL R110, R111, 1.4426950216293334961 ;  /* 0x3fb8aa3b6f6e7820 */ /* 0x000fca0000400000 */
[----:B------:R-:W2:Y:S01]  /*42c0*/  MUFU.EX2 R92, R92 ;  /* 0x0000005c005c7308 */ /* 0x000ea20000000800 */
[----:B------:R-:W-:Y:S02]  /*42d0*/  FFMA R119, R119, c[0x0][0x188], -R13 ;  /* 0x0000620077777a23 */ /* 0x000fe4000000080d */
[----:B------:R-:W-:Y:S02]  /*42e0*/  FADD R131, R60, R131 ;  /* 0x000000833c837221 */ /* 0x000fe40000000000 */
[----:B------:R-:W-:Y:S02]  /*42f0*/  FMUL R111, R114, 1.4426950216293334961 ;  /* 0x3fb8aa3b726f7820 */ /* 0x000fe40000400000 */
[--C-:B------:R-:W-:Y:S02]  /*4300*/  FFMA R152, R152, c[0x0][0x188], -R188.reuse ;  /* 0x0000620098987a23 */ /* 0x100fe400000008bc */
[--C-:B------:R-:W-:Y:S02]  /*4310*/  FFMA R153, R153, c[0x0][0x188], -R188.reuse ;  /* 0x0000620099997a23 */ /* 0x100fe400000008bc */
[----:B------:R-:W-:-:S02]  /*4320*/  FFMA R156, R156, c[0x0][0x188], -R188 ;  /* 0x000062009c9c7a23 */ /* 0x000fc400000008bc */
[----:B------:R-:W-:Y:S02]  /*4330*/  FFMA R157, R157, c[0x0][0x188], -R188 ;  /* 0x000062009d9d7a23 */ /* 0x000fe400000008bc */
[--C-:B------:R-:W-:Y:S02]  /*4340*/  FFMA R154, R154, c[0x0][0x188], -R124.reuse ;  /* 0x000062009a9a7a23 */ /* 0x100fe4000000087c */
[--C-:B------:R-:W-:Y:S02]  /*4350*/  FFMA R155, R155, c[0x0][0x188], -R124.reuse ;  /* 0x000062009b9b7a23 */ /* 0x100fe4000000087c */
[--C-:B------:R-:W-:Y:S02]  /*4360*/  FFMA R158, R158, c[0x0][0x188], -R124.reuse ;  /* 0x000062009e9e7a23 */ /* 0x100fe4000000087c */
[----:B------:R-:W-:Y:S02]  /*4370*/  FFMA R159, R159, c[0x0][0x188], -R124 ;  /* 0x000062009f9f7a23 */ /* 0x000fe4000000087c */
[----:B------:R-:W-:-:S02]  /*4380*/  FMUL R114, R115, 1.4426950216293334961 ;  /* 0x3fb8aa3b73727820 */ /* 0x000fc40000400000 */
[----:B------:R-:W-:Y:S02]  /*4390*/  FMUL R115, R118, 1.4426950216293334961 ;  /* 0x3fb8aa3b76737820 */ /* 0x000fe40000400000 */
[----:B------:R-:W-:Y:S02]  /*43a0*/  FMUL R118, R119, 1.4426950216293334961 ;  /* 0x3fb8aa3b77767820 */ /* 0x000fe40000400000 */
[----:B------:R-:W-:Y:S02]  /*43b0*/  FADD R148, R140, R131 ;  /* 0x000000838c947221 */ /* 0x000fe40000000000 */
[----:B------:R-:W-:Y:S02]  /*43c0*/  FMUL R119, R152, 1.4426950216293334961 ;  /* 0x3fb8aa3b98777820 */ /* 0x000fe40000400000 */
[----:B------:R-:W-:Y:S02]  /*43d0*/  FMUL R130, R153, 1.4426950216293334961 ;  /* 0x3fb8aa3b99827820 */ /* 0x000fe40000400000 */
[----:B------:R-:W-:-:S02]  /*43e0*/  FMUL R129, R156, 1.4426950216293334961 ;  /* 0x3fb8aa3b9c817820 */ /* 0x000fc40000400000 */
[----:B------:R-:W-:Y:S02]  /*43f0*/  FMUL R128, R157, 1.4426950216293334961 ;  /* 0x3fb8aa3b9d807820 */ /* 0x000fe40000400000 */
[----:B------:R-:W-:Y:S02]  /*4400*/  FMUL R133, R154, 1.4426950216293334961 ;  /* 0x3fb8aa3b9a857820 */ /* 0x000fe40000400000 */
[----:B------:R-:W-:Y:S02]  /*4410*/  FMUL R142, R155, 1.4426950216293334961 ;  /* 0x3fb8aa3b9b8e7820 */ /* 0x000fe40000400000 */
[----:B------:R-:W-:Y:S02]  /*4420*/  FMUL R141, R158, 1.4426950216293334961 ;  /* 0x3fb8aa3b9e8d7820 */ /* 0x000fe40000400000 */
[----:B------:R-:W-:Y:S01]  /*4430*/  FMUL R140, R159, 1.4426950216293334961 ;  /* 0x3fb8aa3b9f8c7820 */ /* 0x000fe20000400000 */
[----:B------:R-:W-:Y:S01]  /*4440*/  MUFU.EX2 R119, R119 ;  /* 0x0000007700777308 */ /* 0x000fe20000000800 */
[----:B-1----:R-:W-:-:S02]  /*4450*/  F2FP.PACK_AB R60, R88, R66 ;  /* 0x00000042583c723e */ /* 0x002fc400000000ff */
[----:B--2---:R-:W-:Y:S02]  /*4460*/  F2FP.PACK_AB R62, R92, R89 ;  /* 0x000000595c3e723e */ /* 0x004fe400000000ff */
[----:B------:R-:W-:Y:S02]  /*4470*/  F2FP.PACK_AB R61, R94, R91 ;  /* 0x0000005b5e3d723e */ /* 0x000fe400000000ff */
[----:B------:R-:W-:Y:S01]  /*4480*/  F2FP.PACK_AB R63, R98, R95 ;  /* 0x0000005f623f723e */ /* 0x000fe200000000ff */
[----:B------:R-:W1:Y:S01]  /*4490*/  MUFU.EX2 R130, R130 ;  /* 0x0000008200827308 */ /* 0x000e620000000800 */
[----:B------:R-:W-:Y:S02]  /*44a0*/  FADD R210, R213, R210 ;  /* 0x000000d2d5d27221 */ /* 0x000fe40000000000 */
[----:B------:R-:W-:-:S05]  /*44b0*/  FADD R220, R220, R219 ;  /* 0x000000dbdcdc7221 */ /* 0x000fca0000000000 */
[----:B------:R-:W-:Y:S01]  /*44c0*/  MUFU.EX2 R129, R129 ;  /* 0x0000008100817308 */ /* 0x000fe20000000800 */
[----:B------:R-:W-:-:S07]  /*44d0*/  FADD R67, R216, R214 ;  /* 0x000000d6d8437221 */ /* 0x000fce0000000000 */
[----:B------:R-:W2:Y:S08]  /*44e0*/  MUFU.EX2 R128, R128 ;  /* 0x0000008000807308 */ /* 0x000eb00000000800 */
[----:B------:R-:W-:Y:S08]  /*44f0*/  MUFU.EX2 R133, R133 ;  /* 0x0000008500857308 */ /* 0x000ff00000000800 */
[----:B------:R-:W3:Y:S08]  /*4500*/  MUFU.EX2 R142, R142 ;  /* 0x0000008e008e7308 */ /* 0x000ef00000000800 */
[----:B------:R-:W-:Y:S08]  /*4510*/  MUFU.EX2 R141, R141 ;  /* 0x0000008d008d7308 */ /* 0x000ff00000000800 */
[----:B------:R-:W4:Y:S01]  /*4520*/  MUFU.EX2 R140, R140 ;  /* 0x0000008c008c7308 */ /* 0x000f220000000800 */
[----:B------:R-:W-:Y:S01]  /*4530*/  FADD R144, R222, R210 ;  /* 0x000000d2de907221 */ /* 0x000fe20000000000 */
[----:B0-----:R-:W-:Y:S01]  /*4540*/  HMMA.16816.F32 R120, R60, R56, R120 ;  /* 0x000000383c78723c */ /* 0x001fe20000001878 */
[----:B------:R-:W-:-:S02]  /*4550*/  FADD R146, R221, R220 ;  /* 0x000000dcdd927221 */ /* 0x000fc40000000000 */
[----:B------:R-:W-:-:S03]  /*4560*/  FADD R67, R218, R67 ;  /* 0x00000043da437221 */ /* 0x000fc60000000000 */
[----:B------:R-:W-:Y:S02]  /*4570*/  MUFU.EX2 R93, R93 ;  /* 0x0000005d005d7308 */ /* 0x000fe40000000800 */
[----:B------:R-:W-:Y:S01]  /*4580*/  HMMA.16816.F32 R48, R60, R52, R48 ;  /* 0x000000343c30723c */ /* 0x000fe20000001830 */
[----:B------:R-:W-:Y:S02]  /*4590*/  FADD R144, R227, R144 ;  /* 0x00000090e3907221 */ /* 0x000fe40000000000 */
[----:B------:R-:W-:-:S03]  /*45a0*/  FADD R148, R65, R148 ;  /* 0x0000009441947221 */ /* 0x000fc60000000000 */
[----:B------:R-:W0:Y:S01]  /*45b0*/  MUFU.EX2 R96, R96 ;  /* 0x0000006000607308 */ /* 0x000e220000000800 */
[----:B------:R-:W-:Y:S02]  /*45c0*/  FADD R146, R225, R146 ;  /* 0x00000092e1927221 */ /* 0x000fe40000000000 */
[----:B------:R-:W-:-:S05]  /*45d0*/  FADD R228, R228, R67 ;  /* 0x00000043e4e47221 */ /* 0x000fca0000000000 */
[----:B------:R-:W-:Y:S01]  /*45e0*/  MUFU.EX2 R97, R97 ;  /* 0x0000006100617308 */ /* 0x000fe20000000800 */
[----:B------:R-:W-:-:S07]  /*45f0*/  FADD R148, R139, R148 ;  /* 0x000000948b947221 */ /* 0x000fce0000000000 */
[----:B------:R-:W5:Y:S01]  /*4600*/  MUFU.EX2 R100, R100 ;  /* 0x0000006400647308 */ /* 0x000f620000000800 */
[----:B------:R-:W-:-:S07]  /*4610*/  FADD R144, R207, R144 ;  /* 0x00000090cf907221 */ /* 0x000fce0000000000 */
[----:B------:R-:W0:Y:S01]  /*4620*/  MUFU.EX2 R117, R117 ;  /* 0x0000007500757308 */ /* 0x000e220000000800 */
[----:B-1----:R-:W-:Y:S01]  /*4630*/  F2FP.PACK_AB R60, R130, R119 ;  /* 0x00000077823c723e */ /* 0x002fe200000000ff */
[----:B------:R-:W-:Y:S01]  /*4640*/  FADD R203, R203, R146 ;  /* 0x00000092cbcb7221 */ /* 0x000fe20000000000 */
[----:B--2---:R-:W-:Y:S01]  /*4650*/  F2FP.PACK_AB R62, R128, R129 ;  /* 0x00000081803e723e */ /* 0x004fe200000000ff */
[----:B------:R-:W-:Y:S01]  /*4660*/  FADD R191, R191, R228 ;  /* 0x000000e4bfbf7221 */ /* 0x000fe20000000000 */
[----:B---3--:R-:W-:Y:S02]  /*4670*/  F2FP.PACK_AB R61, R142, R133 ;  /* 0x000000858e3d723e */ /* 0x008fe400000000ff */
[----:B----4-:R-:W-:Y:S01]  /*4680*/  F2FP.PACK_AB R63, R140, R141 ;  /* 0x0000008d8c3f723e */ /* 0x010fe200000000ff */
[----:B------:R-:W-:Y:S02]  /*4690*/  FADD R146, R205, R144 ;  /* 0x00000090cd927221 */ /* 0x000fe40000000000 */
[----:B------:R-:W-:-:S02]  /*46a0*/  FADD R67, R133, R148 ;  /* 0x0000009485437221 */ /* 0x000fc40000000000 */
[----:B------:R-:W-:Y:S02]  /*46b0*/  FADD R203, R204, R203 ;  /* 0x000000cbcccb7221 */ /* 0x000fe40000000000 */
[----:B------:R-:W-:Y:S01]  /*46c0*/  FADD R133, R132, R191 ;  /* 0x000000bf84857221 */ /* 0x000fe20000000000 */
[----:B------:R-:W-:Y:S01]  /*46d0*/  HMMA.16816.F32 R44, R60, R56, R44 ;  /* 0x000000383c2c723c */ /* 0x000fe2000000182c */
[----:B------:R-:W-:Y:S02]  /*46e0*/  FADD R146, R217, R146 ;  /* 0x00000092d9927221 */ /* 0x000fe40000000000 */
[----:B------:R-:W-:-:S04]  /*46f0*/  FADD R224, R224, R133 ;  /* 0x00000085e0e07221 */ /* 0x000fc80000000000 */
[----:B------:R-:W-:Y:S01]  /*4700*/  FADD R57, R212, R203 ;  /* 0x000000cbd4397221 */ /* 0x000fe20000000000 */
[----:B------:R-:W-:Y:S01]  /*4710*/  HMMA.16816.F32 R60, R60, R52, R40 ;  /* 0x000000343c3c723c */ /* 0x000fe20000001828 */
[----:B------:R-:W-:Y:S02]  /*4720*/  FADD R215, R215, R146 ;  /* 0x00000092d7d77221 */ /* 0x000fe40000000000 */
[----:B------:R-:W-:-:S04]  /*4730*/  FADD R57, R226, R57 ;  /* 0x00000039e2397221 */ /* 0x000fc80000000000 */
[----:B0-----:R-:W-:Y:S02]  /*4740*/  F2FP.PACK_AB R40, R96, R93 ;  /* 0x0000005d6028723e */ /* 0x001fe400000000ff */
[----:B-----5:R-:W-:Y:S02]  /*4750*/  F2FP.PACK_AB R42, R100, R97 ;  /* 0x00000061642a723e */ /* 0x020fe400000000ff */
[----:B------:R-:W-:Y:S02]  /*4760*/  F2FP.PACK_AB R41, R102, R99 ;  /* 0x000000636629723e */ /* 0x000fe400000000ff */
[----:B------:R-:W-:Y:S01]  /*4770*/  F2FP.PACK_AB R43, R117, R116 ;  /* 0x00000074752b723e */ /* 0x000fe200000000ff */
[----:B------:R-:W-:Y:S02]  /*4780*/  FADD R223, R223, R224 ;  /* 0x000000e0dfdf7221 */ /* 0x000fe40000000000 */
[----:B------:R-:W-:Y:S02]  /*4790*/  FADD R68, R68, R215 ;  /* 0x000000d744447221 */ /* 0x000fe40000000000 */
[----:B------:R-:W-:-:S02]  /*47a0*/  FADD R76, R76, R223 ;  /* 0x000000df4c4c7221 */ /* 0x000fc40000000000 */
[----:B------:R-:W-:Y:S01]  /*47b0*/  HMMA.16816.F32 R120, R40, R58, R120 ;  /* 0x0000003a2878723c */ /* 0x000fe20000001878 */
[----:B------:R-:W-:Y:S02]  /*47c0*/  FADD R69, R69, R68 ;  /* 0x0000004445457221 */ /* 0x000fe40000000000 */
[----:B------:R-:W-:-:S05]  /*47d0*/  FADD R77, R77, R76 ;  /* 0x0000004c4d4d7221 */ /* 0x000fca0000000000 */
[----:B------:R-:W-:Y:S07]  /*47e0*/  HMMA.16816.F32 R48, R40, R54, R48 ;  /* 0x000000362830723c */ /* 0x000fee0000001830 */
[----:B------:R-:W-:-:S04]  /*47f0*/  FADD R40, R72, R57 ;  /* 0x0000003948287221 */ /* 0x000fc80000000000 */
[----:B------:R-:W-:Y:S02]  /*4800*/  FADD R41, R73, R40 ;  /* 0x0000002849297221 */ /* 0x000fe40000000000 */
[----:B------:R-:W-:Y:S02]  /*4810*/  FADD R70, R70, R69 ;  /* 0x0000004546467221 */ /* 0x000fe40000000000 */
[----:B------:R-:W-:Y:S02]  /*4820*/  FADD R74, R74, R41 ;  /* 0x000000294a4a7221 */ /* 0x000fe40000000000 */
[----:B------:R-:W-:Y:S02]  /*4830*/  FADD R78, R78, R77 ;  /* 0x0000004d4e4e7221 */ /* 0x000fe40000000000 */
[----:B------:R-:W-:Y:S02]  /*4840*/  FADD R71, R71, R70 ;  /* 0x0000004647477221 */ /* 0x000fe40000000000 */
[----:B------:R-:W-:-:S02]  /*4850*/  FADD R40, R75, R74 ;  /* 0x0000004a4b287221 */ /* 0x000fc40000000000 */
[----:B------:R-:W-:Y:S02]  /*4860*/  FADD R78, R79, R78 ;  /* 0x0000004e4f4e7221 */ /* 0x000fe40000000000 */
[----:B------:R-:W-:Y:S02]  /*4870*/  FFMA R162, R162, c[0x0][0x188], -R124 ;  /* 0x00006200a2a27a23 */ /* 0x000fe4000000087c */
[----:B------:R-:W-:Y:S02]  /*4880*/  FADD R71, R64, R71 ;  /* 0x0000004740477221 */ /* 0x000fe40000000000 */
[----:B------:R-:W-:Y:S02]  /*4890*/  FADD R83, R83, R40 ;  /* 0x0000002853537221 */ /* 0x000fe40000000000 */
[----:B------:R-:W-:Y:S02]  /*48a0*/  FADD R87, R87, R78 ;  /* 0x0000004e57577221 */ /* 0x000fe40000000000 */
[----:B------:R-:W-:-:S02]  /*48b0*/  FFMA R163, R163, c[0x0][0x188], -R124 ;  /* 0x00006200a3a37a23 */ /* 0x000fc4000000087c */
[----:B------:R-:W-:Y:S02]  /*48c0*/  FMUL R65, R162, 1.4426950216293334961 ;  /* 0x3fb8aa3ba2417820 */ /* 0x000fe40000400000 */
[----:B------:R-:W-:Y:S02]  /*48d0*/  FADD R80, R80, R71 ;  /* 0x0000004750507221 */ /* 0x000fe40000000000 */
[----:B------:R-:W-:Y:S02]  /*48e0*/  FADD R84, R84, R83 ;  /* 0x0000005354547221 */ /* 0x000fe40000000000 */
[----:B------:R-:W-:Y:S02]  /*48f0*/  FADD R134, R134, R87 ;  /* 0x0000005786867221 */ /* 0x000fe40000000000 */
[----:B------:R-:W-:Y:S02]  /*4900*/  FFMA R160, R160, c[0x0][0x188], -R188 ;  /* 0x00006200a0a07a23 */ /* 0x000fe400000008bc */
[----:B------:R-:W-:-:S02]  /*4910*/  FMUL R144, R163, 1.4426950216293334961 ;  /* 0x3fb8aa3ba3907820 */ /* 0x000fc40000400000 */
[----:B------:R-:W-:Y:S01]  /*4920*/  FADD R81, R81, R80 ;  /* 0x0000005051517221 */ /* 0x000fe20000000000 */
[----:B------:R-:W0:Y:S01]  /*4930*/  MUFU.EX2 R65, R65 ;  /* 0x0000004100417308 */ /* 0x000e220000000800 */
[----:B------:R-:W-:Y:S02]  /*4940*/  FADD R85, R85, R84 ;  /* 0x0000005455557221 */ /* 0x000fe40000000000 */
[----:B------:R-:W-:Y:S02]  /*4950*/  FADD R134, R135, R134 ;  /* 0x0000008687867221 */ /* 0x000fe40000000000 */
[----:B------:R-:W-:Y:S02]  /*4960*/  FFMA R166, R166, c[0x0][0x188], -R124 ;  /* 0x00006200a6a67a23 */ /* 0x000fe4000000087c */
[----:B------:R-:W-:Y:S02]  /*4970*/  FMUL R127, R160, 1.4426950216293334961 ;  /* 0x3fb8aa3ba07f7820 */ /* 0x000fe40000400000 */
[----:B------:R-:W-:Y:S01]  /*4980*/  FADD R81, R82, R81 ;  /* 0x0000005152517221 */ /* 0x000fe20000000000 */
[----:B------:R-:W1:Y:S01]  /*4990*/  MUFU.EX2 R144, R144 ;  /* 0x0000009000907308 */ /* 0x000e620000000800 */
[----:B------:R-:W-:-:S02]  /*49a0*/  FFMA R161, R161, c[0x0][0x188], -R188 ;  /* 0x00006200a1a17a23 */ /* 0x000fc400000008bc */
[----:B------:R-:W-:Y:S02]  /*49b0*/  FADD R86, R86, R85 ;  /* 0x0000005556567221 */ /* 0x000fe40000000000 */
[----:B------:R-:W-:Y:S02]  /*49c0*/  FADD R134, R137, R134 ;  /* 0x0000008689867221 */ /* 0x000fe40000000000 */
[----:B------:R-:W-:Y:S02]  /*49d0*/  FMUL R166, R166, 1.4426950216293334961 ;  /* 0x3fb8aa3ba6a67820 */ /* 0x000fe40000400000 */
[----:B------:R-:W-:Y:S02]  /*49e0*/  FADD R142, R142, R67 ;  /* 0x000000438e8e7221 */ /* 0x000fe40000000000 */
[----:B------:R-:W-:Y:S01]  /*49f0*/  FFMA R164, R164, c[0x0][0x188], -R188 ;  /* 0x00006200a4a47a23 */ /* 0x000fe200000008bc */
[----:B------:R-:W2:Y:S01]  /*4a00*/  MUFU.EX2 R127, R127 ;  /* 0x0000007f007f7308 */ /* 0x000ea20000000800 */
[----:B------:R-:W-:-:S02]  /*4a10*/  FADD R81, R66, R81 ;  /* 0x0000005142517221 */ /* 0x000fc40000000000 */
[----:B------:R-:W-:Y:S02]  /*4a20*/  FMUL R161, R161, 1.4426950216293334961 ;  /* 0x3fb8aa3ba1a17820 */ /* 0x000fe40000400000 */
[----:B------:R-:W-:Y:S02]  /*4a30*/  FADD R91, R91, R86 ;  /* 0x000000565b5b7221 */ /* 0x000fe40000000000 */
[----:B------:R-:W-:Y:S01]  /*4a40*/  FADD R119, R119, R134 ;  /* 0x0000008677777221 */ /* 0x000fe20000000000 */
[----:B------:R-:W3:Y:S01]  /*4a50*/  MUFU.EX2 R67, R166 ;  /* 0x000000a600437308 */ /* 0x000ee20000000800 */
[----:B------:R-:W-:Y:S02]  /*4a60*/  FADD R141, R141, R142 ;  /* 0x0000008e8d8d7221 */ /* 0x000fe40000000000 */
[----:B------:R-:W-:Y:S02]  /*4a70*/  FMUL R138, R164, 1.4426950216293334961 ;  /* 0x3fb8aa3ba48a7820 */ /* 0x000fe40000400000 */
[----:B------:R-:W-:-:S02]  /*4a80*/  FFMA R165, R165, c[0x0][0x188], -R188 ;  /* 0x00006200a5a57a23 */ /* 0x000fc400000008bc */
[----:B------:R-:W-:Y:S01]  /*4a90*/  FADD R88, R88, R81 ;  /* 0x0000005158587221 */ /* 0x000fe20000000000 */
[----:B------:R-:W4:Y:S01]  /*4aa0*/  MUFU.EX2 R136, R161 ;  /* 0x000000a100887308 */ /* 0x000f220000000800 */
[----:B------:R-:W-:Y:S02]  /*4ab0*/  FFMA R167, R167, c[0x0][0x188], -R124 ;  /* 0x00006200a7a77a23 */ /* 0x000fe4000000087c */
[----:B------:R-:W-:Y:S02]  /*4ac0*/  FADD R94, R94, R91 ;  /* 0x0000005b5e5e7221 */ /* 0x000fe40000000000 */
[----:B------:R-:W-:Y:S02]  /*4ad0*/  FADD R130, R130, R119 ;  /* 0x0000007782827221 */ /* 0x000fe40000000000 */
[----:B------:R-:W-:Y:S02]  /*4ae0*/  FFMA R104, R104, c[0x0][0x188], -R12 ;  /* 0x0000620068687a23 */ /* 0x000fe4000000080c */
[----:B------:R-:W-:-:S02]  /*4af0*/  FADD R140, R140, R141 ;  /* 0x0000008d8c8c7221 */ /* 0x000fc40000000000 */
[----:B------:R-:W-:Y:S02]  /*4b00*/  FMUL R131, R165, 1.4426950216293334961 ;  /* 0x3fb8aa3ba5837820 */ /* 0x000fe40000400000 */
[----:B------:R-:W-:Y:S02]  /*4b10*/  FFMA R168, R168, c[0x0][0x188], -R188 ;  /* 0x00006200a8a87a23 */ /* 0x000fe400000008bc */
[----:B------:R-:W-:Y:S01]  /*4b20*/  FFMA R170, R170, c[0x0][0x188], -R124 ;  /* 0x00006200aaaa7a23 */ /* 0x000fe2000000087c */
[----:B------:R-:W5:Y:S01]  /*4b30*/  MUFU.EX2 R138, R138 ;  /* 0x0000008a008a7308 */ /* 0x000f620000000800 */
[----:B------:R-:W-:Y:S02]  /*4b40*/  FADD R89, R89, R88 ;  /* 0x0000005859597221 */ /* 0x000fe40000000000 */
[----:B------:R-:W-:Y:S02]  /*4b50*/  FMUL R167, R167, 1.4426950216293334961 ;  /* 0x3fb8aa3ba7a77820 */ /* 0x000fe40000400000 */
[----:B------:R-:W-:-:S02]  /*4b60*/  FADD R95, R95, R94 ;  /* 0x0000005e5f5f7221 */ /* 0x000fc40000000000 */
[----:B------:R-:W-:Y:S02]  /*4b70*/  FADD R129, R129, R130 ;  /* 0x0000008281817221 */ /* 0x000fe40000000000 */
[----:B------:R-:W-:Y:S02]  /*4b80*/  FMUL R104, R104, 1.4426950216293334961 ;  /* 0x3fb8aa3b68687820 */ /* 0x000fe40000400000 */
[----:B0-----:R-:W-:Y:S02]  /*4b90*/  FADD R53, R65, R140 ;  /* 0x0000008c41357221 */ /* 0x001fe40000000000 */
[----:B------:R-:W-:Y:S02]  /*4ba0*/  FMUL R52, R168, 1.4426950216293334961 ;  /* 0x3fb8aa3ba8347820 */ /* 0x000fe40000400000 */
[----:B------:R-:W-:Y:S02]  /*4bb0*/  FFMA R169, R169, c[0x0][0x188], -R188 ;  /* 0x00006200a9a97a23 */ /* 0x000fe400000008bc */
[----:B------:R-:W-:-:S02]  /*4bc0*/  FFMA R171, R171, c[0x0][0x188], -R124 ;  /* 0x00006200abab7a23 */ /* 0x000fc4000000087c */
[----:B------:R-:W-:Y:S01]  /*4bd0*/  FMUL R76, R170, 1.4426950216293334961 ;  /* 0x3fb8aa3baa4c7820 */ /* 0x000fe20000400000 */
[----:B------:R-:W-:Y:S01]  /*4be0*/  MUFU.EX2 R131, R131 ;  /* 0x0000008300837308 */ /* 0x000fe20000000800 */
[----:B------:R-:W-:Y:S02]  /*4bf0*/  FADD R92, R92, R89 ;  /* 0x000000595c5c7221 */ /* 0x000fe40000000000 */
[----:B------:R-:W-:Y:S02]  /*4c00*/  FADD R98, R98, R95 ;  /* 0x0000005f62627221 */ /* 0x000fe40000000000 */
[----:B------:R-:W-:Y:S02]  /*4c10*/  FADD R128, R128, R129 ;  /* 0x0000008180807221 */ /* 0x000fe40000000000 */
[----:B-1----:R-:W-:Y:S01]  /*4c20*/  FADD R132, R144, R53 ;  /* 0x0000003590847221 */ /* 0x002fe20000000000 */
[----:B------:R-:W0:Y:S01]  /*4c30*/  MUFU.EX2 R56, R167 ;  /* 0x000000a700387308 */ /* 0x000e220000000800 */
[----:B------:R-:W-:-:S02]  /*4c40*/  FMUL R139, R169, 1.4426950216293334961 ;  /* 0x3fb8aa3ba98b7820 */ /* 0x000fc40000400000 */
[----:B------:R-:W-:Y:S02]  /*4c50*/  FFMA R172, R172, c[0x0][0x188], -R188 ;  /* 0x00006200acac7a23 */ /* 0x000fe400000008bc */
[----:B------:R-:W-:Y:S02]  /*4c60*/  FFMA R174, R174, c[0x0][0x188], -R124 ;  /* 0x00006200aeae7a23 */ /* 0x000fe4000000087c */
[----:B------:R-:W-:Y:S01]  /*4c70*/  FMUL R77, R171, 1.4426950216293334961 ;  /* 0x3fb8aa3bab4d7820 */ /* 0x000fe20000400000 */
[----:B------:R-:W1:Y:S01]  /*4c80*/  MUFU.EX2 R104, R104 ;  /* 0x0000006800687308 */ /* 0x000e620000000800 */
[----:B------:R-:W-:Y:S02]  /*4c90*/  FADD R93, R93, R92 ;  /* 0x0000005c5d5d7221 */ /* 0x000fe40000000000 */
[----:B------:R-:W-:Y:S02]  /*4ca0*/  FADD R99, R99, R98 ;  /* 0x0000006263637221 */ /* 0x000fe40000000000 */
[----:B--2---:R-:W-:-:S02]  /*4cb0*/  FADD R41, R127, R128 ;  /* 0x000000807f297221 */ /* 0x004fc40000000000 */
[----:B---3--:R-:W-:Y:S01]  /*4cc0*/  FADD R53, R67, R132 ;  /* 0x0000008443357221 */ /* 0x008fe20000000000 */
[----:B------:R-:W2:Y:S01]  /*4cd0*/  MUFU.EX2 R103, R103 ;  /* 0x0000006700677308 */ /* 0x000ea20000000800 */
[----:B------:R-:W-:Y:S02]  /*4ce0*/  FFMA R173, R173, c[0x0][0x188], -R188 ;  /* 0x00006200adad7a23 */ /* 0x000fe400000008bc */
[----:B------:R-:W-:Y:S02]  /*4cf0*/  FMUL R132, R172, 1.4426950216293334961 ;  /* 0x3fb8aa3bac847820 */ /* 0x000fe40000400000 */
[----:B------:R-:W-:-:S03]  /*4d00*/  FFMA R175, R175, c[0x0][0x188], -R124 ;  /* 0x00006200afaf7a23 */ /* 0x000fc6000000087c */
[----:B------:R-:W3:Y:S01]  /*4d10*/  MUFU.EX2 R52, R52 ;  /* 0x0000003400347308 */ /* 0x000ee20000000800 */
[----:B------:R-:W-:Y:S02]  /*4d20*/  FMUL R78, R174, 1.4426950216293334961 ;  /* 0x3fb8aa3bae4e7820 */ /* 0x000fe40000400000 */
[----:B------:R-:W-:-:S05]  /*4d30*/  FADD R96, R96, R93 ;  /* 0x0000005d60607221 */ /* 0x000fca0000000000 */
[----:B------:R-:W0:Y:S01]  /*4d40*/  MUFU.EX2 R76, R76 ;  /* 0x0000004c004c7308 */ /* 0x000e220000000800 */
[----:B------:R-:W-:Y:S02]  /*4d50*/  FADD R99, R102, R99 ;  /* 0x0000006366637221 */ /* 0x000fe40000000000 */
[----:B----4-:R-:W-:Y:S02]  /*4d60*/  FADD R41, R136, R41 ;  /* 0x0000002988297221 */ /* 0x010fe40000000000 */
[----:B------:R-:W-:-:S03]  /*4d70*/  FFMA R178, R178, c[0x0][0x188], -R124 ;  /* 0x00006200b2b27a23 */ /* 0x000fc6000000087c */
[----:B------:R-:W4:Y:S01]  /*4d80*/  MUFU.EX2 R106, R106 ;  /* 0x0000006a006a7308 */ /* 0x000f220000000800 */
[----:B------:R-:W-:Y:S02]  /*4d90*/  FMUL R141, R173, 1.4426950216293334961 ;  /* 0x3fb8aa3bad8d7820 */ /* 0x000fe40000400000 */
[----:B------:R-:W-:Y:S02]  /*4da0*/  FMUL R175, R175, 1.4426950216293334961 ;  /* 0x3fb8aa3bafaf7820 */ /* 0x000fe40000400000 */
[----:B------:R-:W-:-:S03]  /*4db0*/  FADD R97, R97, R96 ;  /* 0x0000006061617221 */ /* 0x000fc60000000000 */
[----:B------:R-:W0:Y:S01]  /*4dc0*/  MUFU.EX2 R139, R139 ;  /* 0x0000008b008b7308 */ /* 0x000e220000000800 */
[----:B------:R-:W-:Y:S02]  /*4dd0*/  FFMA R176, R176, c[0x0][0x188], -R188 ;  /* 0x00006200b0b07a23 */ /* 0x000fe400000008bc */
[----:B------:R-:W-:-:S05]  /*4de0*/  FADD R116, R116, R99 ;  /* 0x0000006374747221 */ /* 0x000fca0000000000 */
[----:B------:R-:W1:Y:S01]  /*4df0*/  MUFU.EX2 R77, R77 ;  /* 0x0000004d004d7308 */ /* 0x000e620000000800 */
[----:B-----5:R-:W-:Y:S02]  /*4e00*/  FADD R42, R138, R41 ;  /* 0x000000298a2a7221 */ /* 0x020fe40000000000 */
[----:B------:R-:W-:Y:S02]  /*4e10*/  FFMA R177, R177, c[0x0][0x188], -R188 ;  /* 0x00006200b1b17a23 */ /* 0x000fe400000008bc */
[----:B------:R-:W-:-:S03]  /*4e20*/  FMUL R79, R178, 1.4426950216293334961 ;  /* 0x3fb8aa3bb24f7820 */ /* 0x000fc60000400000 */
[----:B------:R-:W5:Y:S01]  /*4e30*/  MUFU.EX2 R107, R107 ;  /* 0x0000006b006b7308 */ /* 0x000f620000000800 */
[----:B------:R-:W-:Y:S02]  /*4e40*/  FADD R97, R100, R97 ;  /* 0x0000006164617221 */ /* 0x000fe40000000000 */
[----:B0-----:R-:W-:-:S05]  /*4e50*/  FADD R53, R56, R53 ;  /* 0x0000003538357221 */ /* 0x001fca0000000000 */
[----:B------:R-:W0:Y:S01]  /*4e60*/  MUFU.EX2 R132, R132 ;  /* 0x0000008400847308 */ /* 0x000e220000000800 */
[----:B------:R-:W-:Y:S02]  /*4e70*/  FFMA R179, R179, c[0x0][0x188], -R124 ;  /* 0x00006200b3b37a23 */ /* 0x000fe4000000087c */
[----:B------:R-:W-:-:S05]  /*4e80*/  FMUL R176, R176, 1.4426950216293334961 ;  /* 0x3fb8aa3bb0b07820 */ /* 0x000fca0000400000 */
[----:B------:R-:W0:Y:S01]  /*4e90*/  MUFU.EX2 R78, R78 ;  /* 0x0000004e004e7308 */ /* 0x000e220000000800 */
[----:B------:R-:W-:Y:S02]  /*4ea0*/  FADD R116, R117, R116 ;  /* 0x0000007475747221 */ /* 0x000fe40000000000 */
[----:B------:R-:W-:Y:S02]  /*4eb0*/  FADD R71, R131, R42 ;  /* 0x0000002a83477221 */ /* 0x000fe40000000000 */
[----:B------:R-:W-:-:S03]  /*4ec0*/  FFMA R180, R180, c[0x0][0x188], -R188 ;  /* 0x00006200b4b47a23 */ /* 0x000fc600000008bc */
[----:B------:R-:W0:Y:S01]  /*4ed0*/  MUFU.EX2 R105, R105 ;  /* 0x0000006900697308 */ /* 0x000e220000000800 */
[----:B------:R-:W-:Y:S02]  /*4ee0*/  FFMA R182, R182, c[0x0][0x188], -R124 ;  /* 0x00006200b6b67a23 */ /* 0x000fe4000000087c */
[----:B------:R-:W-:Y:S02]  /*4ef0*/  FMUL R73, R177, 1.4426950216293334961 ;  /* 0x3fb8aa3bb1497820 */ /* 0x000fe40000400000 */
[----:B-1----:R-:W-:-:S03]  /*4f00*/  FADD R97, R104, R97 ;  /* 0x0000006168617221 */ /* 0x002fc60000000000 */
[----:B------:R-:W1:Y:S01]  /*4f10*/  MUFU.EX2 R110, R110 ;  /* 0x0000006e006e7308 */ /* 0x000e620000000800 */
[----:B------:R-:W-:Y:S02]  /*4f20*/  FMUL R179, R179, 1.4426950216293334961 ;  /* 0x3fb8aa3bb3b37820 */ /* 0x000fe40000400000 */
[----:B--2---:R-:W-:-:S05]  /*4f30*/  FADD R57, R103, R116 ;  /* 0x0000007467397221 */ /* 0x004fca0000000000 */
[----:B------:R-:W-:Y:S01]  /*4f40*/  MUFU.EX2 R141, R141 ;  /* 0x0000008d008d7308 */ /* 0x000fe20000000800 */
[----:B---3--:R-:W-:Y:S02]  /*4f50*/  FADD R86, R52, R71 ;  /* 0x0000004734567221 */ /* 0x008fe40000000000 */
[----:B------:R-:W-:-:S05]  /*4f60*/  FADD R88, R76, R53 ;  /* 0x000000354c587221 */ /* 0x000fca0000000000 */
[----:B------:R-:W2:Y:S01]  /*4f70*/  MUFU.EX2 R175, R175 ;  /* 0x000000af00af7308 */ /* 0x000ea20000000800 */
[----:B------:R-:W-:Y:S02]  /*4f80*/  FFMA R181, R181, c[0x0][0x188], -R188 ;  /* 0x00006200b5b57a23 */ /* 0x000fe400000008bc */
[----:B------:R-:W-:Y:S02]  /*4f90*/  FMUL R74, R180, 1.4426950216293334961 ;  /* 0x3fb8aa3bb44a7820 */ /* 0x000fe40000400000 */
[----:B------:R-:W-:-:S03]  /*4fa0*/  FMUL R182, R182, 1.4426950216293334961 ;  /* 0x3fb8aa3bb6b67820 */ /* 0x000fc60000400000 */
[----:B------:R-:W3:Y:S01]  /*4fb0*/  MUFU.EX2 R109, R109 ;  /* 0x0000006d006d7308 */ /* 0x000ee20000000800 */
[----:B------:R-:W-:Y:S01]  /*4fc0*/  FADD R40, R108, R97 ;  /* 0x000000616c287221 */ /* 0x000fe20000000000 */
[----:B------:R-:W-:Y:S01]  /*4fd0*/  F2FP.PACK_AB R65, R144, R65 ;  /* 0x000000419041723e */ /* 0x000fe200000000ff */
[----:B------:R-:W-:Y:S01]  /*4fe0*/  FFMA R183, R183, c[0x0][0x188], -R124 ;  /* 0x00006200b7b77a23 */ /* 0x000fe2000000087c */
[----:B------:R-:W-:-:S04]  /*4ff0*/  F2FP.PACK_AB R67, R56, R67 ;  /* 0x000000433843723e */ /* 0x000fc800000000ff */
[----:B------:R-:W0:Y:S01]  /*5000*/  MUFU.EX2 R111, R111 ;  /* 0x0000006f006f7308 */ /* 0x000e220000000800 */
[----:B------:R-:W-:Y:S01]  /*5010*/  F2FP.PACK_AB R64, R136, R127 ;  /* 0x0000007f8840723e */ /* 0x000fe200000000ff */
[----:B----4-:R-:W-:Y:S01]  /*5020*/  FADD R82, R106, R57 ;  /* 0x000000396a527221 */ /* 0x010fe20000000000 */
[----:B------:R-:W-:Y:S01]  /*5030*/  F2FP.PACK_AB R66, R131, R138 ;  /* 0x0000008a8342723e */ /* 0x000fe200000000ff */
[----:B------:R-:W-:-:S04]  /*5040*/  FADD R81, R139, R86 ;  /* 0x000000568b517221 */ /* 0x000fc80000000000 */
[----:B------:R-:W4:Y:S01]  /*5050*/  MUFU.EX2 R72, R176 ;  /* 0x000000b000487308 */ /* 0x000f220000000800 */
[----:B------:R-:W-:-:S07]  /*5060*/  FADD R83, R77, R88 ;  /* 0x000000584d537221 */ /* 0x000fce0000000000 */
[----:B------:R-:W0:Y:S01]  /*5070*/  MUFU.EX2 R79, R79 ;  /* 0x0000004f004f7308 */ /* 0x000e220000000800 */
[----:B------:R-:W-:Y:S02]  /*5080*/  FMUL R75, R181, 1.4426950216293334961 ;  /* 0x3fb8aa3bb54b7820 */ /* 0x000fe40000400000 */
[----:B------:R-:W-:-:S05]  /*5090*/  FADD R56, R101, R40 ;  /* 0x0000002865387221 */ /* 0x000fca0000000000 */
[----:B------:R-:W1:Y:S01]  /*50a0*/  MUFU.EX2 R112, R112 ;  /* 0x0000007000707308 */ /* 0x000e620000000800 */
[----:B-----5:R-:W-:Y:S02]  /*50b0*/  FADD R53, R107, R82 ;  /* 0x000000526b357221 */ /* 0x020fe40000000000 */
[----:B------:R-:W-:-:S05]  /*50c0*/  FMUL R183, R183, 1.4426950216293334961 ;  /* 0x3fb8aa3bb7b77820 */ /* 0x000fca0000400000 */
[----:B------:R-:W5:Y:S01]  /*50d0*/  MUFU.EX2 R114, R114 ;  /* 0x0000007200727308 */ /* 0x000f620000000800 */
[----:B0-----:R-:W-:-:S07]  /*50e0*/  FADD R86, R132, R81 ;  /* 0x0000005184567221 */ /* 0x001fce0000000000 */
[----:B------:R-:W0:Y:S01]  /*50f0*/  MUFU.EX2 R73, R73 ;  /* 0x0000004900497308 */ /* 0x000e220000000800 */
[----:B------:R-:W-:-:S07]  /*5100*/  FADD R88, R78, R83 ;  /* 0x000000534e587221 */ /* 0x000fce0000000000 */
[----:B------:R-:W0:Y:S01]  /*5110*/  MUFU.EX2 R80, R179 ;  /* 0x000000b300507308 */ /* 0x000e220000000800 */
[----:B------:R-:W-:Y:S01]  /*5120*/  FADD R84, R105, R56 ;  /* 0x0000003869547221 */ /* 0x000fe20000000000 */
[C---:B------:R-:W-:Y:S01]  /*5130*/  HMMA.16816.F32 R44, R64.reuse, R58, R44 ;  /* 0x0000003a402c723c */ /* 0x040fe2000000182c */
[----:B-1----:R-:W-:Y:S01]  /*5140*/  FADD R82, R110, R53 ;  /* 0x000000356e527221 */ /* 0x002fe20000000000 */
[----:B------:R-:W-:Y:S04]  /*5150*/  LDSM.16.M88.4 R40, [R143+0x1080] ;  /* 0x001080008f28783b */ /* 0x000fe80000000200 */
[----:B------:R-:W1:Y:S01]  /*5160*/  MUFU.EX2 R113, R113 ;  /* 0x0000007100717308 */ /* 0x000e620000000800 */
[----:B--2---:R-:W-:Y:S01]  /*5170*/  FADD R88, R175, R88 ;  /* 0x00000058af587221 */ /* 0x004fe20000000000 */
[----:B------:R-:W-:Y:S06]  /*5180*/  HMMA.16816.F32 R60, R64, R54, R60 ;  /* 0x00000036403c723c */ /* 0x000fec000000183c */
[----:B------:R-:W2:Y:S01]  /*5190*/  MUFU.EX2 R115, R115 ;  /* 0x0000007300737308 */ /* 0x000ea20000000800 */
[----:B------:R-:W-:Y:S01]  /*51a0*/  FADD R65, R141, R86 ;  /* 0x000000568d417221 */ /* 0x000fe20000000000 */
[----:B------:R-:W-:Y:S06]  /*51b0*/  LDSM.16.M88.4 R56, [R143+0x1880] ;  /* 0x001880008f38783b */ /* 0x000fec0000000200 */
[----:B------:R-:W0:Y:S01]  /*51c0*/  MUFU.EX2 R74, R74 ;  /* 0x0000004a004a7308 */ /* 0x000e220000000800 */
[----:B---3--:R-:W-:-:S07]  /*51d0*/  FADD R53, R109, R84 ;  /* 0x000000546d357221 */ /* 0x008fce0000000000 */
[----:B------:R-:W3:Y:S01]  /*51e0*/  MUFU.EX2 R182, R182 ;  /* 0x000000b600b67308 */ /* 0x000ee20000000800 */
[----:B------:R-:W-:Y:S02]  /*51f0*/  FADD R55, R111, R82 ;  /* 0x000000526f377221 */ /* 0x000fe40000000000 */
[----:B----4-:R-:W-:-:S05]  /*5200*/  FADD R66, R72, R65 ;  /* 0x0000004148427221 */ /* 0x010fca0000000000 */
[----:B------:R-:W4:Y:S01]  /*5210*/  MUFU.EX2 R118, R118 ;  /* 0x0000007600767308 */ /* 0x000f220000000800 */
[----:B------:R-:W-:-:S07]  /*5220*/  FADD R81, R79, R88 ;  /* 0x000000584f517221 */ /* 0x000fce0000000000 */
[----:B------:R-:W2:Y:S01]  /*5230*/  MUFU.EX2 R75, R75 ;  /* 0x0000004b004b7308 */ /* 0x000ea20000000800 */
[----:B------:R-:W-:-:S07]  /*5240*/  FADD R54, R112, R53 ;  /* 0x0000003570367221 */ /* 0x000fce0000000000 */
[----:B------:R-:W4:Y:S01]  /*5250*/  MUFU.EX2 R67, R183 ;  /* 0x000000b700437308 */ /* 0x000f220000000800 */
[----:B-----5:R-:W-:Y:S02]  /*5260*/  FADD R64, R114, R55 ;  /* 0x0000003772407221 */ /* 0x020fe40000000000 */
[----:B0-----:R-:W-:Y:S02]  /*5270*/  FADD R65, R73, R66 ;  /* 0x0000004249417221 */ /* 0x001fe40000000000 */
[----:B------:R-:W-:Y:S02]  /*5280*/  FADD R81, R80, R81 ;  /* 0x0000005150517221 */ /* 0x000fe40000000000 */
[----:B-1----:R-:W-:Y:S02]  /*5290*/  FADD R53, R113, R54 ;  /* 0x0000003671357221 */ /* 0x002fe40000000000 */
[----:B--2---:R-:W-:Y:S02]  /*52a0*/  FADD R55, R115, R64 ;  /* 0x0000004073377221 */ /* 0x004fe40000000000 */
[----:B------:R-:W-:-:S02]  /*52b0*/  FADD R54, R74, R65 ;  /* 0x000000414a367221 */ /* 0x000fc40000000000 */
[----:B---3--:R-:W-:Y:S02]  /*52c0*/  FADD R82, R182, R81 ;  /* 0x00000051b6527221 */ /* 0x008fe40000000000 */
[----:B------:R-:W-:Y:S02]  /*52d0*/  FADD R64, R90, R53 ;  /* 0x000000355a407221 */ /* 0x000fe40000000000 */
[----:B----4-:R-:W-:Y:S02]  /*52e0*/  FADD R65, R118, R55 ;  /* 0x0000003776417221 */ /* 0x010fe40000000000 */
[----:B------:R-:W-:Y:S02]  /*52f0*/  FADD R66, R75, R54 ;  /* 0x000000364b427221 */ /* 0x000fe40000000000 */
[----:B------:R-:W-:Y:S01]  /*5300*/  FADD R82, R67, R82 ;  /* 0x0000005243527221 */ /* 0x000fe20000000000 */
[----:B------:R-:W0:Y:S04]  /*5310*/  SHFL.BFLY PT, R81, R64, 0x2, 0x1f ;  /* 0x0c401f0040517f89 */ /* 0x000e2800000e0000 */
[----:B------:R-:W1:Y:S04]  /*5320*/  SHFL.BFLY PT, R84, R65, 0x2, 0x1f ;  /* 0x0c401f0041547f89 */ /* 0x000e6800000e0000 */
[----:B------:R-:W2:Y:S04]  /*5330*/  SHFL.BFLY PT, R83, R66, 0x2, 0x1f ;  /* 0x0c401f0042537f89 */ /* 0x000ea800000e0000 */
[----:B------:R-:W3:Y:S01]  /*5340*/  SHFL.BFLY PT, R85, R82, 0x2, 0x1f ;  /* 0x0c401f0052557f89 */ /* 0x000ee200000e0000 */
[----:B------:R-:W-:-:S02]  /*5350*/  F2FP.PACK_AB R68, R108, R104 ;  /* 0x000000686c44723e */ /* 0x000fc400000000ff */
[----:B------:R-:W-:Y:S02]  /*5360*/  F2FP.PACK_AB R70, R105, R101 ;  /* 0x000000656946723e */ /* 0x000fe400000000ff */
[----:B------:R-:W-:Y:S02]  /*5370*/  F2FP.PACK_AB R69, R106, R103 ;  /* 0x000000676a45723e */ /* 0x000fe400000000ff */
[----:B------:R-:W-:Y:S02]  /*5380*/  F2FP.PACK_AB R71, R110, R107 ;  /* 0x0000006b6e47723e */ /* 0x000fe400000000ff */
[----:B------:R-:W-:Y:S02]  /*5390*/  F2FP.PACK_AB R52, R139, R52 ;  /* 0x000000348b34723e */ /* 0x000fe400000000ff */
[----:B------:R-:W-:Y:S02]  /*53a0*/  F2FP.PACK_AB R54, R141, R132 ;  /* 0x000000848d36723e */ /* 0x000fe400000000ff */
[----:B------:R-:W-:-:S02]  /*53b0*/  F2FP.PACK_AB R53, R77, R76 ;  /* 0x0000004c4d35723e */ /* 0x000fc400000000ff */
[----:B------:R-:W-:Y:S01]  /*53c0*/  F2FP.PACK_AB R55, R175, R78 ;  /* 0x0000004eaf37723e */ /* 0x000fe200000000ff */
[----:B0-----:R-:W-:Y:S02]  /*53d0*/  FADD R81, R64, R81 ;  /* 0x0000005140517221 */ /* 0x001fe40000000000 */
[----:B-1----:R-:W-:Y:S02]  /*53e0*/  FADD R84, R65, R84 ;  /* 0x0000005441547221 */ /* 0x002fe40000000000 */
[----:B--2---:R-:W-:Y:S02]  /*53f0*/  FADD R83, R66, R83 ;  /* 0x0000005342537221 */ /* 0x004fe40000000000 */
[----:B---3--:R-:W-:Y:S01]  /*5400*/  FADD R85, R82, R85 ;  /* 0x0000005552557221 */ /* 0x008fe20000000000 */
[C---:B------:R-:W-:Y:S08]  /*5410*/  HMMA.16816.F32 R120, R68.reuse, R40, R120 ;  /* 0x000000284478723c */ /* 0x040ff00000001878 */
[-C--:B------:R-:W-:Y:S01]  /*5420*/  HMMA.16816.F32 R48, R68, R56.reuse, R48 ;  /* 0x000000384430723c */ /* 0x080fe20000001830 */
[----:B------:R-:W-:Y:S04]  /*5430*/  SHFL.BFLY PT, R68, R83, 0x1, 0x1f ;  /* 0x0c201f0053447f89 */ /* 0x000fe800000e0000 */
[----:B------:R-:W-:Y:S03]  /*5440*/  SHFL.BFLY PT, R70, R85, 0x1, 0x1f ;  /* 0x0c201f0055467f89 */ /* 0x000fe600000e0000 */
[C---:B------:R-:W-:Y:S01]  /*5450*/  HMMA.16816.F32 R60, R52.reuse, R56, R60 ;  /* 0x00000038343c723c */ /* 0x040fe2000000183c */
[----:B------:R-:W0:Y:S04]  /*5460*/  SHFL.BFLY PT, R56, R81, 0x1, 0x1f ;  /* 0x0c201f0051387f89 */ /* 0x000e2800000e0000 */
[----:B------:R-:W1:Y:S03]  /*5470*/  SHFL.BFLY PT, R57, R84, 0x1, 0x1f ;  /* 0x0c201f0054397f89 */ /* 0x000e6600000e0000 */
[----:B------:R-:W-:Y:S01]  /*5480*/  HMMA.16816.F32 R44, R52, R40, R44 ;  /* 0x00000028342c723c */ /* 0x000fe2000000182c */
[----:B------:R-:W-:-:S04]  /*5490*/  IADD3 R2, R2, 0x80, RZ ;  /* 0x0000008002027810 */ /* 0x000fc80007ffe0ff */
[----:B------:R-:W-:Y:S02]  /*54a0*/  ISETP.GE.AND P0, PT, R2, c[0x0][0x1d0], PT ;  /* 0x0000740002007a0c */ /* 0x000fe40003f06270 */
[----:B------:R-:W-:Y:S02]  /*54b0*/  F2FP.PACK_AB R88, R112, R109 ;  /* 0x0000006d7058723e */ /* 0x000fe400000000ff */
[----:B------:R-:W-:Y:S02]  /*54c0*/  F2FP.PACK_AB R90, R90, R113 ;  /* 0x000000715a5a723e */ /* 0x000fe400000000ff */
[----:B------:R-:W-:Y:S02]  /*54d0*/  F2FP.PACK_AB R89, R114, R111 ;  /* 0x0000006f7259723e */ /* 0x000fe400000000ff */
[----:B------:R-:W-:Y:S02]  /*54e0*/  F2FP.PACK_AB R91, R118, R115 ;  /* 0x00000073765b723e */ /* 0x000fe400000000ff */
[----:B------:R-:W-:-:S02]  /*54f0*/  F2FP.PACK_AB R64, R73, R72 ;  /* 0x000000484940723e */ /* 0x000fc400000000ff */
[----:B------:R-:W-:Y:S02]  /*5500*/  F2FP.PACK_AB R66, R75, R74 ;  /* 0x0000004a4b42723e */ /* 0x000fe400000000ff */
[----:B------:R-:W-:Y:S02]  /*5510*/  F2FP.PACK_AB R65, R80, R79 ;  /* 0x0000004f5041723e */ /* 0x000fe400000000ff */
[----:B------:R-:W-:Y:S01]  /*5520*/  F2FP.PACK_AB R67, R67, R182 ;  /* 0x000000b64343723e */ /* 0x000fe200000000ff */
[----:B------:R-:W-:Y:S01]  /*5530*/  HMMA.16816.F32 R52, R88, R42, R120 ;  /* 0x0000002a5834723c */ /* 0x000fe20000001878 */
[----:B------:R-:W-:Y:S01]  /*5540*/  MOV R72, 0x80 ;  /* 0x0000008000487802 */ /* 0x000fe20000000f00 */
[----:B0-----:R-:W-:Y:S02]  /*5550*/  FADD R56, R81, R56 ;  /* 0x0000003851387221 */ /* 0x001fe40000000000 */
[----:B-1----:R-:W-:Y:S02]  /*5560*/  FADD R57, R84, R57 ;  /* 0x0000003954397221 */ /* 0x002fe40000000000 */
[----:B------:R-:W-:-:S02]  /*5570*/  FADD R68, R83, R68 ;  /* 0x0000004453447221 */ /* 0x000fc40000000000 */
[----:B------:R-:W-:Y:S01]  /*5580*/  HMMA.16816.F32 R44, R64, R42, R44 ;  /* 0x0000002a402c723c */ /* 0x000fe2000000182c */
[----:B------:R-:W-:Y:S01]  /*5590*/  FADD R85, R85, R70 ;  /* 0x0000004655557221 */ /* 0x000fe20000000000 */
[----:B------:R-:W-:Y:S01]  /*55a0*/  MOV R206, R12 ;  /* 0x0000000c00ce7202 */ /* 0x000fe20000000f00 */
[C---:B------:R-:W-:Y:S01]  /*55b0*/  IMAD R3, R72.reuse, c[0x0][0x1b4], R3 ;  /* 0x00006d0048037a24 */ /* 0x040fe200078e0203 */
[----:B------:R-:W-:Y:S01]  /*55c0*/  MOV R205, R13 ;  /* 0x0000000d00cd7202 */ /* 0x000fe20000000f00 */
[----:B------:R-:W-:-:S03]  /*55d0*/  IMAD R5, R72, c[0x0][0x1a4], R5 ;  /* 0x0000690048057a24 */ /* 0x000fc600078e0205 */
[----:B------:R-:W-:Y:S01]  /*55e0*/  HMMA.16816.F32 R48, R88, R58, R48 ;  /* 0x0000003a5830723c */ /* 0x000fe20000001830 */
[----:B------:R-:W-:Y:S01]  /*55f0*/  FFMA R11, R190, R11, R56 ;  /* 0x0000000bbe0b7223 */ /* 0x000fe20000000038 */
[----:B------:R-:W-:Y:S01]  /*5600*/  MOV R204, R188 ;  /* 0x000000bc00cc7202 */ /* 0x000fe20000000f00 */
[----:B------:R-:W-:Y:S01]  /*5610*/  FFMA R10, R189, R10, R57 ;  /* 0x0000000abd0a7223 */ /* 0x000fe20000000039 */
[----:B------:R-:W-:Y:S01]  /*5620*/  MOV R203, R124 ;  /* 0x0000007c00cb7202 */ /* 0x000fe20000000f00 */
[----:B------:R-:W-:-:S03]  /*5630*/  FFMA R9, R125, R9, R68 ;  /* 0x000000097d097223 */ /* 0x000fc60000000044 */
[----:B------:R-:W-:Y:S01]  /*5640*/  HMMA.16816.F32 R40, R64, R58, R60 ;  /* 0x0000003a4028723c */ /* 0x000fe2000000183c */
[----:B------:R-:W-:Y:S01]  /*5650*/  FFMA R8, R126, R8, R85 ;  /* 0x000000087e087223 */ /* 0x000fe20000000055 */
[----:B------:R-:W-:Y:S01]  /*5660*/  @P0 CALL.REL.NOINC `(.L_x_0) ;  /* 0x0000001000000944 */ /* 0x000fe20003c00000 */
[----:B------:R-:W-:Y:S05]  /*5670*/  BRA `(.L_x_1) ;  /* 0xffffbba000007947 */ /* 0x000fea000383ffff */
.L_x_0:
[----:B------:R-:W0:Y:S01]  /*5680*/  S2R R60, SR_TID.X ;  /* 0x00000000003c7919 */ /* 0x000e220000002100 */
[----:B------:R-:W-:Y:S01]  /*5690*/  IMAD R15, R229, c[0x0][0x1c4], RZ ;  /* 0x00007100e50f7a24 */ /* 0x000fe200078e02ff */
[----:B------:R-:W-:Y:S02]  /*56a0*/  MOV R19, R11 ;  /* 0x0000000b00137202 */ /* 0x000fe40000000f00 */
[----:B--2---:R-:W1:Y:S01]  /*56b0*/  S2R R3, SR_TID.X ;  /* 0x0000000000037919 */ /* 0x004e620000002100 */
[----:B------:R-:W-:Y:S01]  /*56c0*/  MOV R28, R10 ;  /* 0x0000000a001c7202 */ /* 0x000fe20000000f00 */
[----:B------:R-:W-:Y:S01]  /*56d0*/  IMAD.HI R18, R15, 0x2, RZ ;  /* 0x000000020f127827 */ /* 0x000fe200078e02ff */
[----:B------:R-:W-:Y:S01]  /*56e0*/  FSETP.GEU.AND P3, PT, R19, 1.175494350822287508e-38, PT ;  /* 0x008000001300780b */ /* 0x000fe20003f6e000 */
[----:B------:R-:W2:Y:S01]  /*56f0*/  S2R R58, SR_CTAID.Y ;  /* 0x00000000003a7919 */ /* 0x000ea20000002600 */
[----:B------:R-:W-:-:S02]  /*5700*/  MOV R36, R9 ;  /* 0x0000000900247202 */ /* 0x000fc40000000f00 */
[----:B------:R-:W-:Y:S01]  /*5710*/  FSETP.GEU.AND P6, PT, R28, 1.175494350822287508e-38, PT ;  /* 0x008000001c00780b */ /* 0x000fe20003fce000 */
[----:B------:R-:W-:Y:S01]  /*5720*/  BAR.SYNC.DEFER_BLOCKING 0x0 ;  /* 0x0000000000007b1d */ /* 0x000fe20000010000 */
[----:B------:R-:W-:Y:S02]  /*5730*/  MOV R26, R8 ;  /* 0x00000008001a7202 */ /* 0x000fe40000000f00 */
[----:B------:R-:W-:Y:S02]  /*5740*/  FSETP.GEU.AND P0, PT, R36, 1.175494350822287508e-38, PT ;  /* 0x008000002400780b */ /* 0x000fe40003f0e000 */
[C---:B------:R-:W-:Y:S02]  /*5750*/  FSETP.GEU.AND P1, PT, R26.reuse, 1.175494350822287508e-38, PT ;  /* 0x008000001a00780b */ /* 0x040fe40003f2e000 */
[----:B------:R-:W-:Y:S02]  /*5760*/  FSETP.GT.AND P2, PT, |R26|, 8.50705917302346158658e+37, PT ;  /* 0x7e8000001a00780b */ /* 0x000fe40003f44200 */
[----:B0-----:R-:W-:-:S02]  /*5770*/  SHF.L.U32 R0, R60, 0x2, RZ ;  /* 0x000000023c007819 */ /* 0x001fc400000006ff */
[----:B------:R-:W-:Y:S02]  /*5780*/  SHF.L.U32 R6, R60, 0x3, RZ ;  /* 0x000000033c067819 */ /* 0x000fe400000006ff */
[----:B-1----:R-:W-:Y:S02]  /*5790*/  LOP3.LUT R4, R3, 0xf, RZ, 0xc0, !PT ;  /* 0x0000000f03047812 */ /* 0x002fe400078ec0ff */
[----:B------:R-:W-:Y:S01]  /*57a0*/  LOP3.LUT R0, R0, 0x180, RZ, 0xc0, !PT ;  /* 0x0000018000007812 */ /* 0x000fe200078ec0ff */
[----:B--2---:R-:W-:Y:S01]  /*57b0*/  IMAD R14, R58, c[0x0][0x1c0], RZ ;  /* 0x000070003a0e7a24 */ /* 0x004fe200078e02ff */
[----:B------:R-:W-:-:S03]  /*57c0*/  SHF.L.U32 R3, R15, 0x1, RZ ;  /* 0x000000010f037819 */ /* 0x000fc600000006ff */
[----:B------:R-:W-:Y:S01]  /*57d0*/  @P2 FMUL R43, R43, 0.25 ;  /* 0x3e8000002b2b2820 */ /* 0x000fe20000400000 */
[----:B------:R-:W-:Y:S01]  /*57e0*/  LEA R20, R4, R0, 0x3 ;  /* 0x0000000004147211 */ /* 0x000fe200078e18ff */
[----:B------:R-:W-:Y:S01]  /*57f0*/  FMUL R0, R19, 8388608 ;  /* 0x4b00000013007820 */ /* 0x000fe20000400000 */
[----:B------:R-:W0:Y:S01]  /*5800*/  S2R R4, SR_TID.X ;  /* 0x0000000000047919 */ /* 0x000e220000002100 */
[----:B------:R-:W-:Y:S01]  /*5810*/  SHF.L.U32 R2, R14, 0x1, RZ ;  /* 0x000000010e027819 */ /* 0x000fe200000006ff */
[----:B------:R-:W-:Y:S01]  /*5820*/  @P2 FMUL R42, R42, 0.25 ;  /* 0x3e8000002a2a2820 */ /* 0x000fe20000400000 */
[----:B------:R-:W-:Y:S01]  /*5830*/  LOP3.LUT R10, R6, 0x38, RZ, 0xc0, !PT ;  /* 0x00000038060a7812 */ /* 0x000fe200078ec0ff */
[----:B------:R-:W-:Y:S01]  /*5840*/  @P2 FMUL R47, R47, 0.25 ;  /* 0x3e8000002f2f2820 */ /* 0x000fe20000400000 */
[----:B------:R-:W-:Y:S01]  /*5850*/  IADD3 R2, P4, P5, R3, c[0x0][0x178], R2 ;  /* 0x00005e0003027a10 */ /* 0x000fe20007d9e002 */
[----:B------:R-:W-:Y:S01]  /*5860*/  FMUL R3, R28, 8388608 ;  /* 0x4b0000001c037820 */ /* 0x000fe20000400000 */
[----:B------:R-:W-:Y:S01]  /*5870*/  FSEL R33, R0, R19, !P3 ;  /* 0x0000001300217208 */ /* 0x000fe20005800000 */
[----:B------:R-:W-:Y:S01]  /*5880*/  @P2 FMUL R46, R46, 0.25 ;  /* 0x3e8000002e2e2820 */ /* 0x000fe20000400000 */
[----:B------:R-:W-:-:S02]  /*5890*/  LOP3.LUT R11, R60, 0xc, RZ, 0xc0, !PT ;  /* 0x0000000c3c0b7812 */ /* 0x000fc400078ec0ff */
[----:B------:R-:W-:Y:S01]  /*58a0*/  FSEL R35, R3, R28, !P6 ;  /* 0x0000001c03237208 */ /* 0x000fe20007000000 */
[----:B------:R-:W-:Y:S01]  /*58b0*/  FMUL R3, R36, 8388608 ;  /* 0x4b00000024037820 */ /* 0x000fe20000400000 */
[----:B------:R-:W-:Y:S02]  /*58c0*/  IADD3 R0, R33, -0x3f3504f3, RZ ;  /* 0xc0cafb0d21007810 */ /* 0x000fe40007ffe0ff */
[----:B------:R-:W-:Y:S02]  /*58d0*/  LOP3.LUT R7, R60, 0x70, RZ, 0xc0, !PT ;  /* 0x000000703c077812 */ /* 0x000fe400078ec0ff */
[----:B------:R-:W-:Y:S01]  /*58e0*/  FSEL R56, R3, R36, !P0 ;  /* 0x0000002403387208 */ /* 0x000fe20004000000 */
[----:B------:R-:W-:Y:S01]  /*58f0*/  FMUL R3, R26, 8388608 ;  /* 0x4b0000001a037820 */ /* 0x000fe20000400000 */
[----:B------:R-:W-:Y:S02]  /*5900*/  LEA R24, R7, R10, 0x2 ;  /* 0x0000000a07187211 */ /* 0x000fe400078e10ff */
[----:B------:R-:W-:-:S02]  /*5910*/  SHF.R.U32.HI R16, RZ, 0x1, R60 ;  /* 0x00000001ff107819 */ /* 0x000fc4000001163c */
[----:B------:R-:W-:Y:S01]  /*5920*/  FSEL R57, R3, R26, !P1 ;  /* 0x0000001a03397208 */ /* 0x000fe20004800000 */
[----:B------:R-:W-:Y:S01]  /*5930*/  IMAD.HI R3, R14, 0x2, RZ ;  /* 0x000000020e037827 */ /* 0x000fe200078e02ff */
[----:B0-----:R-:W-:Y:S02]  /*5940*/  SHF.L.U32 R4, R4, 0x5, RZ ;  /* 0x0000000504047819 */ /* 0x001fe400000006ff */
[----:B------:R-:W-:Y:S02]  /*5950*/  LOP3.LUT R15, R16, 0x4, RZ, 0xc0, !PT ;  /* 0x00000004100f7812 */ /* 0x000fe400078ec0ff */
[----:B------:R-:W-:Y:S02]  /*5960*/  LOP3.LUT R8, R4, 0x60, RZ, 0xc0, !PT ;  /* 0x0000006004087812 */ /* 0x000fe400078ec0ff */
[----:B------:R-:W-:Y:S02]  /*5970*/  LOP3.LUT R4, R0, 0xff800000, RZ, 0xc0, !PT ;  /* 0xff80000000047812 */ /* 0x000fe400078ec0ff */
[----:B------:R-:W-:-:S02]  /*5980*/  IADD3 R0, R35, -0x3f3504f3, RZ ;  /* 0xc0cafb0d23007810 */ /* 0x000fc40007ffe0ff */
[----:B------:R-:W0:Y:S01]  /*5990*/  I2F R5, R4 ;  /* 0x0000000400057306 */ /* 0x000e220000201400 */
[----:B------:R-:W-:Y:S02]  /*59a0*/  LEA R8, R11, R8, 0x8 ;  /* 0x000000080b087211 */ /* 0x000fe400078e40ff */
[----:B------:R-:W-:Y:S02]  /*59b0*/  LOP3.LUT R6, R0, 0xff800000, RZ, 0xc0, !PT ;  /* 0xff80000000067812 */ /* 0x000fe400078ec0ff */
[----:B------:R-:W-:Y:S02]  /*59c0*/  IADD3 R0, R56, -0x3f3504f3, RZ ;  /* 0xc0cafb0d38007810 */ /* 0x000fe40007ffe0ff */
[----:B------:R-:W-:Y:S02]  /*59d0*/  LEA R22, R7, R8, 0x3 ;  /* 0x0000000807167211 */ /* 0x000fe400078e18ff */
[----:B------:R-:W-:Y:S01]  /*59e0*/  LOP3.LUT R9, R0, 0xff800000, RZ, 0xc0, !PT ;  /* 0xff80000000097812 */ /* 0x000fe200078ec0ff */
[----:B------:R-:W1:Y:S01]  /*59f0*/  I2F R8, R6 ;  /* 0x0000000600087306 */ /* 0x000e620000201400 */
[----:B------:R-:W-:-:S02]  /*5a00*/  IADD3 R0, R57, -0x3f3504f3, RZ ;  /* 0xc0cafb0d39007810 */ /* 0x000fc40007ffe0ff */
[----:B------:R-:W-:Y:S02]  /*5a10*/  SHF.R.S32.HI R7, RZ, 0x4, R60 ;  /* 0x00000004ff077819 */ /* 0x000fe4000001143c */
[----:B------:R-:W-:Y:S02]  /*5a20*/  LOP3.LUT R14, R0, 0xff800000, RZ, 0xc0, !PT ;  /* 0xff800000000e7812 */ /* 0x000fe400078ec0ff */
[----:B------:R-:W-:Y:S01]  /*5a30*/  FSEL R0, RZ, -23, P3 ;  /* 0xc1b80000ff007808 */ /* 0x000fe20001800000 */
[----:B------:R2:W3:Y:S01]  /*5a40*/  I2F R10, R9 ;  /* 0x00000009000a7306 */ /* 0x0004e20000201400 */
[C---:B------:R-:W-:Y:S01]  /*5a50*/  FSETP.GEU.AND P3, PT, |R26|.reuse, 1.175494350822287508e-38, PT ;  /* 0x008000001a00780b */ /* 0x040fe20003f6e200 */
[----:B------:R-:W-:Y:S01]  /*5a60*/  @P2 FMUL R26, R26, 0.25 ;  /* 0x3e8000001a1a2820 */ /* 0x000fe20000400000 */
[----:B------:R-:W-:Y:S01]  /*5a70*/  SGXT R7, R7, 0x1 ;  /* 0x000000010707781a */ /* 0x000fe20000000200 */
[----:B0-----:R-:W-:Y:S01]  /*5a80*/  FFMA.FTZ R0, R5, 1.1920928955078125e-07, R0 ;  /* 0x3400000005007823 */ /* 0x001fe20000010000 */
[----:B------:R-:W-:-:S02]  /*5a90*/  FSEL R5, RZ, -23, P6 ;  /* 0xc1b80000ff057808 */ /* 0x000fc40003000000 */
[----:B------:R-:W-:Y:S01]  /*5aa0*/  LOP3.LUT R32, R20, 0x408, R7, 0x78, !PT ;  /* 0x0000040814207812 */ /* 0x000fe200078e7807 */
[----:B------:R0:W4:Y:S01]  /*5ab0*/  I2F R16, R14 ;  /* 0x0000000e00107306 */ /* 0x0001220000201400 */
[----:B------:R-:W-:Y:S01]  /*5ac0*/  FSEL R7, RZ, -23, P0 ;  /* 0xc1b80000ff077808 */ /* 0x000fe20000000000 */
[----:B-1----:R-:W-:Y:S01]  /*5ad0*/  FFMA.FTZ R8, R8, 1.1920928955078125e-07, R5 ;  /* 0x3400000008087823 */ /* 0x002fe20000010005 */
[----:B------:R-:W-:Y:S02]  /*5ae0*/  FSETP.GT.AND P0, PT, |R36|, 8.50705917302346158658e+37, PT ;  /* 0x7e8000002400780b */ /* 0x000fe40003f04200 */
[----:B------:R-:W-:Y:S01]  /*5af0*/  IADD3.X R3, R18, c[0x0][0x17c], R3, P4, P5 ;  /* 0x00005f0012037a10 */ /* 0x000fe200027ea403 */
[----:B------:R-:W-:Y:S01]  /*5b00*/  @!P3 FMUL R26, R26, 16777216 ;  /* 0x4b8000001a1ab820 */ /* 0x000fe20000400000 */
[----:B------:R-:W-:Y:S01]  /*5b10*/  FSETP.GT.AND P4, PT, |R28|, 8.50705917302346158658e+37, PT ;  /* 0x7e8000001c00780b */ /* 0x000fe20003f84200 */
[----:B------:R-:W-:Y:S01]  /*5b20*/  @!P3 FMUL R43, R43, 16777216 ;  /* 0x4b8000002b2bb820 */ /* 0x000fe20000400000 */
[----:B------:R-:W-:Y:S01]  /*5b30*/  FSETP.GT.AND P5, PT, |R19|, 8.50705917302346158658e+37, PT ;  /* 0x7e8000001300780b */ /* 0x000fe20003fa4200 */
[----:B------:R-:W1:Y:S01]  /*5b40*/  MUFU.RCP R5, R26 ;  /* 0x0000001a00057308 */ /* 0x000e620000001000 */
[----:B------:R-:W-:Y:S01]  /*5b50*/  FSETP.GEU.AND P2, PT, |R36|, 1.175494350822287508e-38, PT ;  /* 0x008000002400780b */ /* 0x000fe20003f4e200 */
[----:B------:R-:W-:Y:S01]  /*5b60*/  @!P3 FMUL R42, R42, 16777216 ;  /* 0x4b8000002a2ab820 */ /* 0x000fe20000400000 */
[----:B------:R-:W-:Y:S01]  /*5b70*/  LEA R34, R11, R22, 0x1 ;  /* 0x000000160b227211 */ /* 0x000fe200078e08ff */
[----:B------:R-:W-:Y:S01]  /*5b80*/  @!P3 FMUL R47, R47, 16777216 ;  /* 0x4b8000002f2fb820 */ /* 0x000fe20000400000 */
[----:B------:R-:W-:Y:S01]  /*5b90*/  FSEL R11, RZ, -23, P1 ;  /* 0xc1b80000ff0b7808 */ /* 0x000fe20000800000 */
[----:B------:R-:W-:Y:S01]  /*5ba0*/  @P0 FMUL R36, R36, 0.25 ;  /* 0x3e80000024240820 */ /* 0x000fe20000400000 */
[----:B------:R-:W-:Y:S01]  /*5bb0*/  FSETP.GEU.AND P6, PT, |R28|, 1.175494350822287508e-38, PT ;  /* 0x008000001c00780b */ /* 0x000fe20003fce200 */
[----:B------:R-:W-:Y:S01]  /*5bc0*/  @!P3 FMUL R46, R46, 16777216 ;  /* 0x4b8000002e2eb820 */ /* 0x000fe20000400000 */
[----:B------:R-:W-:Y:S01]  /*5bd0*/  FSETP.GEU.AND P1, PT, |R19|, 1.175494350822287508e-38, PT ;  /* 0x008000001300780b */ /* 0x000fe20003f2e200 */
[----:B------:R-:W-:Y:S01]  /*5be0*/  @P4 FMUL R28, R28, 0.25 ;  /* 0x3e8000001c1c4820 */ /* 0x000fe20000400000 */
[----:B------:R-:W-:Y:S01]  /*5bf0*/  IADD3 R39, R15, R24, RZ ;  /* 0x000000180f277210 */ /* 0x000fe20007ffe0ff */
[----:B------:R-:W-:Y:S01]  /*5c00*/  @P5 FMUL R19, R19, 0.25 ;  /* 0x3e80000013135820 */ /* 0x000fe20000400000 */
[----:B--2---:R-:W-:Y:S01]  /*5c10*/  IADD3 R9, R56, -R9, RZ ;  /* 0x8000000938097210 */ /* 0x004fe20007ffe0ff */
[----:B------:R-:W-:Y:S01]  /*5c20*/  @!P2 FMUL R36, R36, 16777216 ;  /* 0x4b8000002424a820 */ /* 0x000fe20000400000 */
[----:B0-----:R-:W-:Y:S01]  /*5c30*/  IADD3 R14, R57, -R14, RZ ;  /* 0x8000000e390e7210 */ /* 0x001fe20007ffe0ff */
[----:B---3--:R-:W-:Y:S01]  /*5c40*/  FFMA.FTZ R10, R10, 1.1920928955078125e-07, R7 ;  /* 0x340000000a0a7823 */ /* 0x008fe20000010007 */
[----:B------:R-:W-:Y:S01]  /*5c50*/  IADD3 R4, R33, -R4, RZ ;  /* 0x8000000421047210 */ /* 0x000fe20007ffe0ff */
[----:B----4-:R-:W-:Y:S01]  /*5c60*/  FFMA.FTZ R11, R16, 1.1920928955078125e-07, R11 ;  /* 0x34000000100b7823 */ /* 0x010fe2000001000b */
[----:B------:R-:W-:Y:S01]  /*5c70*/  IADD3 R6, R35, -R6, RZ ;  /* 0x8000000623067210 */ /* 0x000fe20007ffe0ff */
[----:B------:R-:W-:Y:S01]  /*5c80*/  @!P6 FMUL R28, R28, 16777216 ;  /* 0x4b8000001c1ce820 */ /* 0x000fe20000400000 */
[----:B------:R-:W-:Y:S01]  /*5c90*/  FSETP.NEU.AND P3, PT, R33, RZ, PT ;  /* 0x000000ff2100720b */ /* 0x000fe20003f6d000 */
[C---:B-1----:R-:W-:Y:S01]  /*5ca0*/  FMUL R7, R5.reuse, R43 ;  /* 0x0000002b05077220 */ /* 0x042fe20000400000 */
[----:B------:R-:W-:Y:S01]  /*5cb0*/  SHF.L.U32 R60, R60, 0x1, RZ ;  /* 0x000000013c3c7819 */ /* 0x000fe200000006ff */
[C---:B------:R-:W-:Y:S01]  /*5cc0*/  FMUL R16, R5.reuse, R42 ;  /* 0x0000002a05107220 */ /* 0x040fe20000400000 */
[----:B------:R-:W-:Y:S01]  /*5cd0*/  MUFU.RCP R15, R28 ;  /* 0x0000001c000f7308 */ /* 0x000fe20000001000 */
[----:B------:R-:W-:-:S02]  /*5ce0*/  FMUL R17, R5, R47 ;  /* 0x0000002f05117220 */ /* 0x000fc40000400000 */
[----:B------:R-:W-:Y:S02]  /*5cf0*/  FMUL R20, R5, R46 ;  /* 0x0000002e05147220 */ /* 0x000fe40000400000 */
[----:B------:R-:W-:Y:S02]  /*5d00*/  @!P1 FMUL R19, R19, 16777216 ;  /* 0x4b80000013139820 */ /* 0x000fe40000400000 */
[----:B------:R-:W-:Y:S01]  /*5d10*/  @P0 FMUL R45, R45, 0.25 ;  /* 0x3e8000002d2d0820 */ /* 0x000fe20000400000 */
[----:B------:R-:W0:Y:S01]  /*5d20*/  MUFU.RCP R5, R36 ;  /* 0x0000002400057308 */ /* 0x000e220000001000 */
[----:B------:R-:W-:Y:S01]  /*5d30*/  @P0 FMUL R44, R44, 0.25 ;  /* 0x3e8000002c2c0820 */ /* 0x000fe20000400000 */
[----:B------:R-:W-:Y:S01]  /*5d40*/  F2FP.PACK_AB R20, R17, R20 ;  /* 0x000000141114723e */ /* 0x000fe200000000ff */
[----:B------:R-:W-:Y:S02]  /*5d50*/  @P4 FMUL R51, R51, 0.25 ;  /* 0x3e80000033334820 */ /* 0x000fe40000400000 */
[----:B------:R-:W-:-:S02]  /*5d60*/  @P4 FMUL R50, R50, 0.25 ;  /* 0x3e80000032324820 */ /* 0x000fc40000400000 */
[----:B------:R-:W-:Y:S01]  /*5d70*/  @P4 FMUL R55, R55, 0.25 ;  /* 0x3e80000037374820 */ /* 0x000fe20000400000 */
[----:B------:R0:W1:Y:S01]  /*5d80*/  MUFU.RCP R18, R19 ;  /* 0x0000001300127308 */ /* 0x0000620000001000 */
[----:B------:R-:W-:Y:S01]  /*5d90*/  @P4 FMUL R54, R54, 0.25 ;  /* 0x3e80000036364820 */ /* 0x000fe20000400000 */
[----:B------:R-:W-:Y:S01]  /*5da0*/  ISETP.GE.U32.AND P4, PT, R57, 0x7f800000, PT ;  /* 0x7f8000003900780c */ /* 0x000fe20003f86070 */
[----:B------:R-:W-:Y:S02]  /*5db0*/  @P5 FMUL R49, R49, 0.25 ;  /* 0x3e80000031315820 */ /* 0x000fe40000400000 */
[----:B------:R-:W-:Y:S02]  /*5dc0*/  @P5 FMUL R48, R48, 0.25 ;  /* 0x3e80000030305820 */ /* 0x000fe40000400000 */
[----:B------:R-:W-:Y:S02]  /*5dd0*/  @P5 FMUL R53, R53, 0.25 ;  /* 0x3e80000035355820 */ /* 0x000fe40000400000 */
[----:B------:R-:W-:Y:S01]  /*5de0*/  @P5 FMUL R52, R52, 0.25 ;  /* 0x3e80000034345820 */ /* 0x000fe20000400000 */
[----:B------:R-:W-:Y:S01]  /*5df0*/  ISETP.GE.U32.AND P5, PT, R56, 0x7f800000, PT ;  /* 0x7f8000003800780c */ /* 0x000fe20003fa6070 */
[----:B------:R-:W-:-:S02]  /*5e00*/  @P0 FMUL R41, R41, 0.25 ;  /* 0x3e80000029290820 */ /* 0x000fc40000400000 */
[----:B------:R-:W-:Y:S01]  /*5e10*/  @P0 FMUL R40, R40, 0.25 ;  /* 0x3e80000028280820 */ /* 0x000fe20000400000 */
[----:B------:R-:W-:Y:S01]  /*5e20*/  ISETP.GE.U32.AND P0, PT, R33, 0x7f800000, PT ;  /* 0x7f8000002100780c */ /* 0x000fe20003f06070 */
[----:B------:R-:W-:Y:S02]  /*5e30*/  @!P2 FMUL R45, R45, 16777216 ;  /* 0x4b8000002d2da820 */ /* 0x000fe40000400000 */
[----:B------:R-:W-:Y:S02]  /*5e40*/  @!P2 FMUL R44, R44, 16777216 ;  /* 0x4b8000002c2ca820 */ /* 0x000fe40000400000 */
[----:B------:R-:W-:Y:S02]  /*5e50*/  @!P6 FMUL R51, R51, 16777216 ;  /* 0x4b8000003333e820 */ /* 0x000fe40000400000 */
[----:B------:R-:W-:Y:S02]  /*5e60*/  @!P6 FMUL R50, R50, 16777216 ;  /* 0x4b8000003232e820 */ /* 0x000fe40000400000 */
[----:B------:R-:W-:-:S02]  /*5e70*/  @!P6 FMUL R55, R55, 16777216 ;  /* 0x4b8000003737e820 */ /* 0x000fc40000400000 */
[----:B------:R-:W-:Y:S02]  /*5e80*/  @!P6 FMUL R54, R54, 16777216 ;  /* 0x4b8000003636e820 */ /* 0x000fe40000400000 */
[----:B------:R-:W-:Y:S02]  /*5e90*/  @!P1 FMUL R49, R49, 16777216 ;  /* 0x4b80000031319820 */ /* 0x000fe40000400000 */
[----:B------:R-:W-:Y:S02]  /*5ea0*/  @!P1 FMUL R48, R48, 16777216 ;  /* 0x4b80000030309820 */ /* 0x000fe40000400000 */
[----:B------:R-:W-:Y:S02]  /*5eb0*/  @!P1 FMUL R53, R53, 16777216 ;  /* 0x4b80000035359820 */ /* 0x000fe40000400000 */
[----:B------:R-:W-:Y:S01]  /*5ec0*/  @!P1 FMUL R52, R52, 16777216 ;  /* 0x4b80000034349820 */ /* 0x000fe20000400000 */
[----:B------:R-:W-:Y:S01]  /*5ed0*/  ISETP.GE.U32.AND P1, PT, R35, 0x7f800000, PT ;  /* 0x7f8000002300780c */ /* 0x000fe20003f26070 */
[----:B------:R-:W-:-:S02]  /*5ee0*/  @!P2 FMUL R41, R41, 16777216 ;  /* 0x4b8000002929a820 */ /* 0x000fc40000400000 */
[----:B------:R-:W-:Y:S01]  /*5ef0*/  @!P2 FMUL R40, R40, 16777216 ;  /* 0x4b8000002828a820 */ /* 0x000fe20000400000 */
[----:B------:R-:W-:Y:S01]  /*5f00*/  FSETP.NEU.AND P2, PT, R35, RZ, PT ;  /* 0x000000ff2300720b */ /* 0x000fe20003f4d000 */
[C---:B0-----:R-:W-:Y:S02]  /*5f10*/  FMUL R19, R5.reuse, R45 ;  /* 0x0000002d05137220 */ /* 0x041fe40000400000 */
[----:B------:R-:W-:Y:S02]  /*5f20*/  FMUL R22, R5, R44 ;  /* 0x0000002c05167220 */ /* 0x000fe40000400000 */
[C---:B------:R-:W-:Y:S02]  /*5f30*/  FMUL R21, R15.reuse, R51 ;  /* 0x000000330f157220 */ /* 0x040fe40000400000 */
[----:B------:R-:W-:Y:S01]  /*5f40*/  FMUL R24, R15, R50 ;  /* 0x000000320f187220 */ /* 0x000fe20000400000 */
[----:B------:R-:W-:Y:S01]  /*5f50*/  F2FP.PACK_AB R22, R19, R22 ;  /* 0x000000161316723e */ /* 0x000fe200000000ff */
[C---:B------:R-:W-:Y:S01]  /*5f60*/  FMUL R25, R15.reuse, R55 ;  /* 0x000000370f197220 */ /* 0x040fe20000400000 */
[----:B------:R-:W-:Y:S01]  /*5f70*/  MOV R19, 0x3dc6b27f ;  /* 0x3dc6b27f00137802 */ /* 0x000fe20000000f00 */
[----:B------:R-:W-:Y:S01]  /*5f80*/  FMUL R28, R15, R54 ;  /* 0x000000360f1c7220 */ /* 0x000fe20000400000 */
[----:B------:R-:W-:Y:S01]  /*5f90*/  F2FP.PACK_AB R29, R21, R24 ;  /* 0x00000018151d723e */ /* 0x000fe200000000ff */
[C---:B-1----:R-:W-:Y:S01]  /*5fa0*/  FMUL R23, R18.reuse, R49 ;  /* 0x0000003112177220 */ /* 0x042fe20000400000 */
[----:B------:R-:W-:Y:S01]  /*5fb0*/  F2FP.PACK_AB R21, R7, R16 ;  /* 0x000000100715723e */ /* 0x000fe200000000ff */
[C---:B------:R-:W-:Y:S01]  /*5fc0*/  FMUL R26, R18.reuse, R48 ;  /* 0x00000030121a7220 */ /* 0x040fe20000400000 */
[----:B------:R-:W-:Y:S01]  /*5fd0*/  F2FP.PACK_AB R28, R25, R28 ;  /* 0x0000001c191c723e */ /* 0x000fe200000000ff */
[C---:B------:R-:W-:Y:S01]  /*5fe0*/  FMUL R27, R18.reuse, R53 ;  /* 0x00000035121b7220 */ /* 0x040fe20000400000 */
[----:B------:R-:W-:Y:S01]  /*5ff0*/  MOV R49, c[0x0][0x1c8] ;  /* 0x0000720000317a02 */ /* 0x000fe20000000f00 */
[----:B------:R-:W-:Y:S01]  /*6000*/  FMUL R30, R18, R52 ;  /* 0x00000034121e7220 */ /* 0x000fe20000400000 */
[----:B------:R-:W-:Y:S01]  /*6010*/  F2FP.PACK_AB R31, R23, R26 ;  /* 0x0000001a171f723e */ /* 0x000fe200000000ff */
[----:B------:R-:W-:-:S02]  /*6020*/  FMUL R15, R5, R41 ;  /* 0x00000029050f7220 */ /* 0x000fc40000400000 */
[----:B------:R-:W-:Y:S01]  /*6030*/  FMUL R18, R5, R40 ;  /* 0x0000002805127220 */ /* 0x000fe20000400000 */
[----:B------:R-:W-:Y:S01]  /*6040*/  F2FP.PACK_AB R30, R27, R30 ;  /* 0x0000001e1b1e723e */ /* 0x000fe200000000ff */
[----:B------:R-:W-:Y:S02]  /*6050*/  FADD R9, R9, -1 ;  /* 0xbf80000009097421 */ /* 0x000fe40000000000 */
[----:B------:R-:W-:Y:S01]  /*6060*/  FADD R4, R4, -1 ;  /* 0xbf80000004047421 */ /* 0x000fe20000000000 */
[----:B------:R-:W-:Y:S01]  /*6070*/  F2FP.PACK_AB R23, R15, R18 ;  /* 0x000000120f17723e */ /* 0x000fe200000000ff */
[----:B------:R-:W-:Y:S01]  /*6080*/  FADD R15, R14, -1 ;  /* 0xbf8000000e0f7421 */ /* 0x000fe20000000000 */
[----:B------:R-:W-:Y:S01]  /*6090*/  LOP3.LUT R18, R32, 0x10, RZ, 0x3c, !PT ;  /* 0x0000001020127812 */ /* 0x000fe200078e3cff */
[-C--:B------:R-:W-:Y:S01]  /*60a0*/  FFMA.FTZ R14, R9, R19.reuse, -0.16845393180847167969 ;  /* 0xbe2c7f30090e7423 */ /* 0x080fe20000010013 */
[----:B------:R-:W-:Y:S01]  /*60b0*/  STS.64 [R32], R30 ;  /* 0x0000001e20007388 */ /* 0x000fe20000000a00 */
[----:B------:R-:W-:-:S02]  /*60c0*/  FFMA.FTZ R5, R4, R19, -0.16845393180847167969 ;  /* 0xbe2c7f3004057423 */ /* 0x000fc40000010013 */
[C---:B------:R-:W-:Y:S01]  /*60d0*/  FFMA.FTZ R14, R9.reuse, R14, 0.1716887056827545166 ;  /* 0x3e2fcf2a090e7423 */ /* 0x040fe2000001000e */
[----:B------:R0:W-:Y:S01]  /*60e0*/  STS.64 [R32+0x200], R22 ;  /* 0x0002001620007388 */ /* 0x0001e20000000a00 */
[----:B------:R-:W-:Y:S02]  /*60f0*/  FADD R6, R6, -1 ;  /* 0xbf80000006067421 */ /* 0x000fe40000000000 */
[C---:B------:R-:W-:Y:S01]  /*6100*/  FFMA.FTZ R14, R9.reuse, R14, -0.17900948226451873779 ;  /* 0xbe374e43090e7423 */ /* 0x040fe2000001000e */
[----:B------:R-:W-:Y:S01]  /*6110*/  STS.64 [R18+0x800], R28 ;  /* 0x0008001c12007388 */ /* 0x000fe20000000a00 */
[----:B------:R-:W-:Y:S02]  /*6120*/  FFMA.FTZ R5, R4, R5, 0.1716887056827545166 ;  /* 0x3e2fcf2a04057423 */ /* 0x000fe40000010005 */
[----:B------:R-:W-:Y:S01]  /*6130*/  FFMA.FTZ R7, R6, R19, -0.16845393180847167969 ;  /* 0xbe2c7f3006077423 */ /* 0x000fe20000010013 */
[----:B------:R1:W-:Y:S01]  /*6140*/  STS.64 [R18+0xa00], R20 ;  /* 0x000a001412007388 */ /* 0x0003e20000000a00 */
[----:B------:R-:W-:-:S02]  /*6150*/  FFMA.FTZ R14, R9, R14, 0.20512372255325317383 ;  /* 0x3e520bf4090e7423 */ /* 0x000fc4000001000e */
[----:B------:R-:W-:Y:S01]  /*6160*/  FFMA.FTZ R16, R15, R19, -0.16845393180847167969 ;  /* 0xbe2c7f300f107423 */ /* 0x000fe20000010013 */
[----:B------:R-:W-:Y:S01]  /*6170*/  BAR.SYNC.DEFER_BLOCKING 0x0 ;  /* 0x0000000000007b1d */ /* 0x000fe20000010000 */
[----:B------:R-:W-:Y:S01]  /*6180*/  FFMA.FTZ R5, R4, R5, -0.17900948226451873779 ;  /* 0xbe374e4304057423 */ /* 0x000fe20000010005 */
[C---:B------:R-:W-:Y:S01]  /*6190*/  LEA R19, R49.reuse, -R49, 0x3 ;  /* 0x8000003131137211 */ /* 0x040fe200078e18ff */
[----:B------:R-:W-:Y:S01]  /*61a0*/  FFMA.FTZ R7, R6, R7, 0.1716887056827545166 ;  /* 0x3e2fcf2a06077423 */ /* 0x000fe20000010007 */
[----:B0-----:R-:W-:Y:S01]  /*61b0*/  LEA R23, R49, R49, 0x3 ;  /* 0x0000003131177211 */ /* 0x001fe200078e18ff */
[----:B------:R-:W-:Y:S02]  /*61c0*/  FFMA.FTZ R14, R9, R14, -0.24046532809734344482 ;  /* 0xbe763c8b090e7423 */ /* 0x000fe4000001000e */
[----:B------:R-:W-:Y:S01]  /*61d0*/  FFMA.FTZ R16, R15, R16, 0.1716887056827545166 ;  /* 0x3e2fcf2a0f107423 */ /* 0x000fe20000010010 */
[----:B-1----:R-:W-:Y:S01]  /*61e0*/  LOP3.LUT R18, R34, 0x10, RZ, 0x3c, !PT ;  /* 0x0000001022127812 */ /* 0x002fe200078e3cff */
[----:B------:R-:W-:Y:S01]  /*61f0*/  FFMA.FTZ R5, R4, R5, 0.20512372255325317383 ;  /* 0x3e520bf404057423 */ /* 0x000fe20000010005 */
[----:B------:R-:W-:Y:S01]  /*6200*/  SHF.L.U32 R21, R49, 0x3, RZ ;  /* 0x0000000331157819 */ /* 0x000fe200000006ff */
[----:B------:R-:W-:-:S02]  /*6210*/  FFMA.FTZ R7, R6, R7, -0.17900948226451873779 ;  /* 0xbe374e4306077423 */ /* 0x000fc40000010007 */
[----:B------:R-:W-:Y:S02]  /*6220*/  FFMA.FTZ R14, R9, R14, 0.28857114911079406738 ;  /* 0x3e93bf99090e7423 */ /* 0x000fe4000001000e */
[----:B------:R-:W-:Y:S02]  /*6230*/  FFMA.FTZ R16, R15, R16, -0.17900948226451873779 ;  /* 0xbe374e430f107423 */ /* 0x000fe40000010010 */
[----:B------:R-:W-:Y:S02]  /*6240*/  FFMA.FTZ R5, R4, R5, -0.24046532809734344482 ;  /* 0xbe763c8b04057423 */ /* 0x000fe40000010005 */
[----:B------:R-:W-:Y:S02]  /*6250*/  FFMA.FTZ R7, R6, R7, 0.20512372255325317383 ;  /* 0x3e520bf406077423 */ /* 0x000fe40000010007 */
[----:B------:R-:W-:Y:S02]  /*6260*/  FFMA.FTZ R14, R9, R14, -0.36067417263984680176 ;  /* 0xbeb8aa49090e7423 */ /* 0x000fe4000001000e */
[----:B------:R-:W-:Y:S01]  /*6270*/  FFMA.FTZ R16, R15, R16, 0.20512372255325317383 ;  /* 0x3e520bf40f107423 */ /* 0x000fe20000010010 */
[----:B------:R0:W1:Y:S01]  /*6280*/  LDS.64 R40, [R34] ;  /* 0x0000000022287984 */ /* 0x0000620000000a00 */
[----:B------:R-:W-:-:S02]  /*6290*/  FFMA.FTZ R5, R4, R5, 0.28857114911079406738 ;  /* 0x3e93bf9904057423 */ /* 0x000fc40000010005 */
[----:B------:R-:W-:Y:S01]  /*62a0*/  FFMA.FTZ R7, R6, R7, -0.24046532809734344482 ;  /* 0xbe763c8b06077423 */ /* 0x000fe20000010007 */
[----:B------:R-:W-:Y:S01]  /*62b0*/  LDS.64 R44, [R18] ;  /* 0x00000000122c7984 */ /* 0x000fe20000000a00 */
[----:B------:R-:W-:Y:S02]  /*62c0*/  FFMA.FTZ R14, R9, R14, 0.48089820146560668945 ;  /* 0x3ef6384a090e7423 */ /* 0x000fe4000001000e */
[----:B------:R-:W-:Y:S02]  /*62d0*/  FFMA.FTZ R16, R15, R16, -0.24046532809734344482 ;  /* 0xbe763c8b0f107423 */ /* 0x000fe40000010010 */
[----:B------:R-:W-:Y:S02]  /*62e0*/  FFMA.FTZ R5, R4, R5, -0.36067417263984680176 ;  /* 0xbeb8aa4904057423 */ /* 0x000fe40000010005 */
[----:B------:R-:W-:Y:S02]  /*62f0*/  FFMA.FTZ R7, R6, R7, 0.28857114911079406738 ;  /* 0x3e93bf9906077423 */ /* 0x000fe40000010007 */
[----:B------:R-:W-:-:S02]  /*6300*/  FFMA.FTZ R14, R9, R14, -0.72134751081466674805 ;  /* 0xbf38aa3b090e7423 */ /* 0x000fc4000001000e */
[----:B------:R-:W-:Y:S02]  /*6310*/  FFMA.FTZ R16, R15, R16, 0.28857114911079406738 ;  /* 0x3e93bf990f107423 */ /* 0x000fe40000010010 */
[----:B------:R-:W-:Y:S02]  /*6320*/  FFMA.FTZ R5, R4, R5, 0.48089820146560668945 ;  /* 0x3ef6384a04057423 */ /* 0x000fe40000010005 */
[----:B------:R-:W-:Y:S02]  /*6330*/  FFMA.FTZ R7, R6, R7, -0.36067417263984680176 ;  /* 0xbeb8aa4906077423 */ /* 0x000fe40000010007 */
[----:B------:R-:W-:Y:S02]  /*6340*/  FMUL R14, R9, R14 ;  /* 0x0000000e090e7220 */ /* 0x000fe40000400000 */
[----:B------:R-:W-:Y:S02]  /*6350*/  FFMA.FTZ R16, R15, R16, -0.36067417263984680176 ;  /* 0xbeb8aa490f107423 */ /* 0x000fe40000010010 */
[----:B------:R-:W-:-:S02]  /*6360*/  FFMA.FTZ R5, R4, R5, -0.72134751081466674805 ;  /* 0xbf38aa3b04057423 */ /* 0x000fc40000010005 */
[----:B------:R-:W-:Y:S02]  /*6370*/  FFMA.FTZ R7, R6, R7, 0.48089820146560668945 ;  /* 0x3ef6384a06077423 */ /* 0x000fe40000010007 */
[----:B------:R-:W-:Y:S02]  /*6380*/  FMUL R14, R9, R14 ;  /* 0x0000000e090e7220 */ /* 0x000fe40000400000 */
[----:B------:R-:W-:Y:S02]  /*6390*/  FFMA.FTZ R16, R15, R16, 0.48089820146560668945 ;  /* 0x3ef6384a0f107423 */ /* 0x000fe40000010010 */
[----:B------:R-:W-:Y:S02]  /*63a0*/  FMUL R5, R4, R5 ;  /* 0x0000000504057220 */ /* 0x000fe40000400000 */
[----:B------:R-:W-:Y:S02]  /*63b0*/  FFMA.FTZ R7, R6, R7, -0.72134751081466674805 ;  /* 0xbf38aa3b06077423 */ /* 0x000fe40000010007 */
[----:B------:R-:W-:Y:S01]  /*63c0*/  FFMA.FTZ R9, R9, 1.4426950216293334961, R14 ;  /* 0x3fb8aa3b09097823 */ /* 0x000fe2000001000e */
[C---:B------:R-:W-:Y:S01]  /*63d0*/  LOP3.LUT R14, R34.reuse, 0x8, RZ, 0x3c, !PT ;  /* 0x00000008220e7812 */ /* 0x040fe200078e3cff */
[C---:B------:R-:W-:Y:S01]  /*63e0*/  FFMA.FTZ R16, R15.reuse, R16, -0.72134751081466674805 ;  /* 0xbf38aa3b0f107423 */ /* 0x040fe20000010010 */
[----:B0-----:R-:W-:Y:S01]  /*63f0*/  LOP3.LUT R34, R34, 0x18, RZ, 0x3c, !PT ;  /* 0x0000001822227812 */ /* 0x001fe200078e3cff */
[----:B------:R-:W-:Y:S01]  /*6400*/  FMUL R5, R4, R5 ;  /* 0x0000000504057220 */ /* 0x000fe20000400000 */
[----:B-1----:R-:W-:Y:S01]  /*6410*/  PRMT R48, R40, 0x7632, R48 ;  /* 0x0000763228307816 */ /* 0x002fe20000000030 */
[----:B------:R-:W-:Y:S01]  /*6420*/  FMUL R7, R6, R7 ;  /* 0x0000000706077220 */ /* 0x000fe20000400000 */
[----:B------:R0:W1:Y:S01]  /*6430*/  LDS.64 R42, [R14] ;  /* 0x000000000e2a7984 */ /* 0x0000620000000a00 */
[----:B------:R-:W-:-:S02]  /*6440*/  FMUL R16, R15, R16 ;  /* 0x000000100f107220 */ /* 0x000fc40000400000 */
[----:B------:R-:W-:Y:S01]  /*6450*/  FFMA.FTZ R5, R4, 1.4426950216293334961, R5 ;  /* 0x3fb8aa3b04057823 */ /* 0x000fe20000010005 */
[----:B------:R-:W-:Y:S01]  /*6460*/  @P0 MOV R4, 0x7f800000 ;  /* 0x7f80000000040802 */ /* 0x000fe20000000f00 */
[C---:B------:R-:W-:Y:S01]  /*6470*/  FMUL R7, R6.reuse, R7 ;  /* 0x0000000706077220 */ /* 0x040fe20000400000 */
[----:B------:R2:W3:Y:S01]  /*6480*/  LDS.64 R46, [R34] ;  /* 0x00000000222e7984 */ /* 0x0004e20000000a00 */
[----:B------:R-:W-:Y:S02]  /*6490*/  FMUL R16, R15, R16 ;  /* 0x000000100f107220 */ /* 0x000fe40000400000 */
[----:B------:R-:W-:Y:S01]  /*64a0*/  FFMA.FTZ R7, R6, 1.4426950216293334961, R7 ;  /* 0x3fb8aa3b06077823 */ /* 0x000fe20000010007 */
[----:B------:R-:W-:Y:S01]  /*64b0*/  @P1 MOV R6, 0x7f800000 ;  /* 0x7f80000000061802 */ /* 0x000fe20000000f00 */
[----:B------:R-:W-:Y:S01]  /*64c0*/  FADD R0, R0, R5 ;  /* 0x0000000500007221 */ /* 0x000fe20000000000 */
[----:B------:R-:W-:Y:S01]  /*64d0*/  @P5 MOV R5, 0x7f800000 ;  /* 0x7f80000000055802 */ /* 0x000fe20000000f00 */
[----:B------:R-:W-:Y:S01]  /*64e0*/  @P0 FFMA.FTZ R0, R33, R4, +INF ;  /* 0x7f80000021000423 */ /* 0x000fe20000010004 */
[----:B------:R-:W-:Y:S01]  /*64f0*/  @P4 MOV R4, 0x7f800000 ;  /* 0x7f80000000044802 */ /* 0x000fe20000000f00 */
[----:B------:R-:W-:Y:S01]  /*6500*/  FFMA.FTZ R16, R15, 1.4426950216293334961, R16 ;  /* 0x3fb8aa3b0f107823 */ /* 0x000fe20000010010 */
[CC--:B------:R-:W-:Y:S01]  /*6510*/  LEA R15, R49.reuse, R49.reuse, 0x2 ;  /* 0x00000031310f7211 */ /* 0x0c0fe200078e10ff */
[----:B------:R-:W-:Y:S01]  /*6520*/  FADD R36, R8, R7 ;  /* 0x0000000708247221 */ /* 0x000fe20000000000 */
[C---:B------:R-:W-:Y:S01]  /*6530*/  SHF.L.U32 R7, R49.reuse, 0x1, RZ ;  /* 0x0000000131077819 */ /* 0x040fe200000006ff */
[----:B------:R-:W-:Y:S01]  /*6540*/  IMAD R17, R49, 0x6, RZ ;  /* 0x0000000631117824 */ /* 0x000fe200078e02ff */
[----:B------:R-:W-:Y:S01]  /*6550*/  FSETP.NEU.AND P0, PT, R57, RZ, PT ;  /* 0x000000ff3900720b */ /* 0x000fe20003f0d000 */
[----:B------:R-:W-:Y:S01]  /*6560*/  FADD R37, R10, R9 ;  /* 0x000000090a257221 */ /* 0x000fe20000000000 */
[----:B------:R-:W-:Y:S01]  /*6570*/  LEA R9, R49, R49, 0x1 ;  /* 0x0000003131097211 */ /* 0x000fe200078e08ff */
[----:B------:R-:W-:Y:S01]  /*6580*/  FADD R38, R11, R16 ;  /* 0x000000100b267221 */ /* 0x000fe20000000000 */
[----:B------:R-:W-:Y:S01]  /*6590*/  IADD3 R8, P6, R17, R2, RZ ;  /* 0x0000000211087210 */ /* 0x000fe20007fde0ff */
[----:B------:R-:W-:Y:S01]  /*65a0*/  @P1 FFMA.FTZ R36, R35, R6, +INF ;  /* 0x7f80000023241423 */ /* 0x000fe20000010006 */
[C---:B------:R-:W-:Y:S01]  /*65b0*/  SHF.L.U32 R11, R49.reuse, 0x2, RZ ;  /* 0x00000002310b7819 */ /* 0x040fe200000006ff */
[----:B------:R-:W-:Y:S01]  /*65c0*/  @P5 FFMA.FTZ R37, R56, R5, +INF ;  /* 0x7f80000038255423 */ /* 0x000fe20000010005 */
[----:B------:R-:W-:Y:S01]  /*65d0*/  LEA R6, P5, R49, R2, 0x2 ;  /* 0x0000000231067211 */ /* 0x000fe200078a10ff */
[----:B------:R-:W-:Y:S01]  /*65e0*/  @P4 FFMA.FTZ R38, R57, R4, +INF ;  /* 0x7f80000039264423 */ /* 0x000fe20000010004 */
[-C--:B------:R-:W-:Y:S01]  /*65f0*/  IADD3 R4, P4, R7, R2.reuse, RZ ;  /* 0x0000000207047210 */ /* 0x080fe20007f9e0ff */
[----:B------:R-:W-:Y:S01]  /*6600*/  IMAD R25, R49, 0xa, RZ ;  /* 0x0000000a31197824 */ /* 0x000fe200078e02ff */
[-C--:B------:R-:W-:Y:S01]  /*6610*/  LEA.HI.X.SX32 R7, R7, R3.reuse, 0x1, P5 ;  /* 0x0000000307077211 */ /* 0x080fe200028f0eff */
[C---:B------:R-:W-:Y:S01]  /*6620*/  IMAD R29, R49.reuse, 0xc, RZ ;  /* 0x0000000c311d7824 */ /* 0x040fe200078e02ff */
[CC--:B------:R-:W-:Y:S01]  /*6630*/  LEA.HI.X.SX32 R5, R49.reuse, R3.reuse, 0x1, P4 ;  /* 0x0000000331057211 */ /* 0x0c0fe200020f0eff */
[----:B------:R-:W-:Y:S01]  /*6640*/  IMAD R33, R49, 0xe, RZ ;  /* 0x0000000e31217824 */ /* 0x000fe200078e02ff */
[-C--:B------:R-:W-:Y:S01]  /*6650*/  LEA.HI.X.SX32 R9, R9, R3.reuse, 0x1, P6 ;  /* 0x0000000309097211 */ /* 0x080fe200030f0eff */
[C---:B------:R-:W-:Y:S01]  /*6660*/  IMAD R51, R49.reuse, 0x12, RZ ;  /* 0x0000001231337824 */ /* 0x040fe200078e02ff */
[CC--:B------:R-:W-:Y:S01]  /*6670*/  LEA R10, P4, R49.reuse, R2.reuse, 0x3 ;  /* 0x00000002310a7211 */ /* 0x0c0fe200078818ff */
[----:B------:R-:W-:Y:S01]  /*6680*/  IMAD R53, R49, 0x14, RZ ;  /* 0x0000001431357824 */ /* 0x000fe200078e02ff */
[-C--:B0-----:R-:W-:Y:S01]  /*6690*/  IADD3 R14, P5, R25, R2.reuse, RZ ;  /* 0x00000002190e7210 */ /* 0x081fe20007fbe0ff */
[----:B------:R-:W-:Y:S01]  /*66a0*/  IMAD R55, R49, 0x16, RZ ;  /* 0x0000001631377824 */ /* 0x000fe200078e02ff */
[-C--:B------:R-:W-:Y:S01]  /*66b0*/  IADD3 R16, P6, R29, R2.reuse, RZ ;  /* 0x000000021d107210 */ /* 0x080fe20007fde0ff */
[----:B------:R-:W-:Y:S01]  /*66c0*/  IMAD R57, R49, 0x18, RZ ;  /* 0x0000001831397824 */ /* 0x000fe200078e02ff */
[-C--:B------:R-:W-:Y:S01]  /*66d0*/  LEA.HI.X.SX32 R11, R11, R3.reuse, 0x1, P4 ;  /* 0x000000030b0b7211 */ /* 0x080fe200020f0eff */
[----:B------:R-:W-:Y:S01]  /*66e0*/  IMAD R27, R49, 0xb, RZ ;  /* 0x0000000b311b7824 */ /* 0x000fe200078e02ff */
[-C--:B------:R-:W-:Y:S01]  /*66f0*/  LEA.HI.X.SX32 R15, R15, R3.reuse, 0x1, P5 ;  /* 0x000000030f0f7211 */ /* 0x080fe200028f0eff */
[----:B------:R-:W-:Y:S01]  /*6700*/  IMAD R59, R49, 0x1a, RZ ;  /* 0x0000001a313b7824 */ /* 0x000fe200078e02ff */
[-C--:B------:R-:W-:Y:S01]  /*6710*/  LEA.HI.X.SX32 R17, R17, R3.reuse, 0x1, P6 ;  /* 0x0000000311117211 */ /* 0x080fe200030f0eff */
[----:B------:R-:W-:Y:S01]  /*6720*/  IMAD R61, R49, 0x1c, RZ ;  /* 0x0000001c313d7824 */ /* 0x000fe200078e02ff */
[-C--:B------:R-:W-:Y:S01]  /*6730*/  IADD3 R18, P4, R33, R2.reuse, RZ ;  /* 0x0000000221127210 */ /* 0x080fe20007f9e0ff */
[C---:B------:R-:W-:Y:S01]  /*6740*/  IMAD R63, R49.reuse, 0x1e, RZ ;  /* 0x0000001e313f7824 */ /* 0x040fe200078e02ff */
[CC--:B------:R-:W-:Y:S01]  /*6750*/  LEA R20, P5, R49.reuse, R2.reuse, 0x4 ;  /* 0x0000000231147211 */ /* 0x0c0fe200078a20ff */
[----:B------:R-:W-:Y:S01]  /*6760*/  IMAD R31, R49, 0xd, RZ ;  /* 0x0000000d311f7824 */ /* 0x000fe200078e02ff */
[----:B------:R-:W-:Y:S01]  /*6770*/  IADD3 R22, P6, R51, R2, RZ ;  /* 0x0000000233167210 */ /* 0x000fe20007fde0ff */
[----:B------:R0:W-:Y:S01]  /*6780*/  STG.E.U16 [R2.64], R40 ;  /* 0x0000002802007986 */ /* 0x0001e2000c101504 */
[----:B------:R-:W-:-:S02]  /*6790*/  LEA.HI.X.SX32 R19, R19, R3, 0x1, P4 ;  /* 0x0000000313137211 */ /* 0x000fc400020f0eff */
[-C--:B------:R-:W-:Y:S01]  /*67a0*/  LEA.HI.X.SX32 R21, R21, R3.reuse, 0x1, P5 ;  /* 0x0000000315157211 */ /* 0x080fe200028f0eff */
[----:B------:R-:W-:Y:S01]  /*67b0*/  STG.E.U16 [R4.64], R48 ;  /* 0x0000003004007986 */ /* 0x000fe2000c101504 */
[-C--:B------:R-:W-:Y:S02]  /*67c0*/  LEA.HI.X.SX32 R23, R23, R3.reuse, 0x1, P6 ;  /* 0x0000000317177211 */ /* 0x080fe400030f0eff */
[-C--:B------:R-:W-:Y:S01]  /*67d0*/  IADD3 R24, P4, R53, R2.reuse, RZ ;  /* 0x0000000235187210 */ /* 0x080fe20007f9e0ff */
[----:B-1----:R1:W-:Y:S01]  /*67e0*/  STG.E.U16 [R6.64], R42 ;  /* 0x0000002a06007986 */ /* 0x0023e2000c101504 */
[-C--:B------:R-:W-:Y:S02]  /*67f0*/  IADD3 R26, P5, R55, R2.reuse, RZ ;  /* 0x00000002371a7210 */ /* 0x080fe40007fbe0ff */
[----:B------:R-:W-:Y:S02]  /*6800*/  IADD3 R28, P6, R57, R2, RZ ;  /* 0x00000002391c7210 */ /* 0x000fe40007fde0ff */
[----:B------:R-:W-:-:S02]  /*6810*/  LEA.HI.X.SX32 R25, R25, R3, 0x1, P4 ;  /* 0x0000000319197211 */ /* 0x000fc400020f0eff */
[-C--:B------:R-:W-:Y:S02]  /*6820*/  LEA.HI.X.SX32 R27, R27, R3.reuse, 0x1, P5 ;  /* 0x000000031b1b7211 */ /* 0x080fe400028f0eff */
[----:B------:R-:W-:Y:S02]  /*6830*/  LEA.HI.X.SX32 R29, R29, R3, 0x1, P6 ;  /* 0x000000031d1d7211 */ /* 0x000fe400030f0eff */
[----:B------:R-:W-:Y:S02]  /*6840*/  LEA R35, R49, -R49, 0x4 ;  /* 0x8000003131237211 */ /* 0x000fe400078e20ff */
[-C--:B------:R-:W-:Y:S02]  /*6850*/  IADD3 R30, P4, R59, R2.reuse, RZ ;  /* 0x000000023b1e7210 */ /* 0x080fe40007f9e0ff */
[-C--:B------:R-:W-:Y:S02]  /*6860*/  IADD3 R32, P5, R61, R2.reuse, RZ ;  /* 0x000000023d207210 */ /* 0x080fe40007fbe0ff */
[----:B--2---:R-:W-:-:S02]  /*6870*/  IADD3 R34, P6, R63, R2, RZ ;  /* 0x000000023f227210 */ /* 0x004fc40007fde0ff */
[-C--:B------:R-:W-:Y:S02]  /*6880*/  LEA.HI.X.SX32 R31, R31, R3.reuse, 0x1, P4 ;  /* 0x000000031f1f7211 */ /* 0x080fe400020f0eff */
[-C--:B------:R-:W-:Y:S02]  /*6890*/  LEA.HI.X.SX32 R33, R33, R3.reuse, 0x1, P5 ;  /* 0x0000000321217211 */ /* 0x080fe400028f0eff */
[----:B------:R-:W-:Y:S02]  /*68a0*/  LEA.HI.X.SX32 R35, R35, R3, 0x1, P6 ;  /* 0x0000000323237211 */ /* 0x000fe400030f0eff */
[----:B0-----:R-:W-:Y:S02]  /*68b0*/  PRMT R3, R42, 0x7632, R3 ;  /* 0x000076322a037816 */ /* 0x001fe40000000003 */
[----:B-1----:R-:W-:Y:S02]  /*68c0*/  PRMT R7, R44, 0x7632, R7 ;  /* 0x000076322c077816 */ /* 0x002fe40000000007 */
[----:B------:R-:W-:Y:S01]  /*68d0*/  PRMT R2, R43, 0x7632, R2 ;  /* 0x000076322b027816 */ /* 0x000fe20000000002 */
[----:B------:R3:W-:Y:S01]  /*68e0*/  STG.E.U16 [R8.64], R3 ;  /* 0x0000000308007986 */ /* 0x0007e2000c101504 */
[----:B------:R-:W-:-:S02]  /*68f0*/  FSETP.NEU.AND P1, PT, R56, RZ, PT ;  /* 0x000000ff3800720b */ /* 0x000fc40003f2d000 */
[----:B------:R-:W-:Y:S01]  /*6900*/  FSEL R36, R36, -INF , P2 ;  /* 0xff80000024247808 */ /* 0x000fe20001000000 */
[----:B------:R0:W-:Y:S01]  /*6910*/  STG.E.U16 [R10.64], R44 ;  /* 0x0000002c0a007986 */ /* 0x0001e2000c101504 */
[----:B------:R-:W-:Y:S02]  /*6920*/  FSEL R37, R37, -INF , P1 ;  /* 0xff80000025257808 */ /* 0x000fe40000800000 */
[----:B------:R-:W-:Y:S01]  /*6930*/  FSEL R5, R38, -INF , P0 ;  /* 0xff80000026057808 */ /* 0x000fe20000000000 */
[----:B------:R1:W-:Y:S01]  /*6940*/  STG.E.U16 [R14.64], R7 ;  /* 0x000000070e007986 */ /* 0x0003e2000c101504 */
[----:B------:R-:W-:Y:S01]  /*6950*/  FFMA R13, R36, 0.69314718246459960938, R13 ;  /* 0x3f317218240d7823 */ /* 0x000fe2000000000d */
[----:B------:R-:W-:Y:S01]  /*6960*/  LOP3.LUT R6, R60, 0xf8, RZ, 0xc0, !PT ;  /* 0x000000f83c067812 */ /* 0x000fe200078ec0ff */
[----:B------:R-:W-:Y:S01]  /*6970*/  FFMA R4, R37, 0.69314718246459960938, R188 ;  /* 0x3f31721825047823 */ /* 0x000fe200000000bc */
[----:B---3--:R-:W-:Y:S01]  /*6980*/  PRMT R9, R46, 0x7632, R9 ;  /* 0x000076322e097816 */ /* 0x008fe20000000009 */
[----:B------:R2:W-:Y:S01]  /*6990*/  STG.E.U16 [R16.64], R46 ;  /* 0x0000002e10007986 */ /* 0x0005e2000c101504 */
[----:B------:R-:W-:Y:S01]  /*69a0*/  FSEL R3, R0, -INF , P3 ;  /* 0xff80000000037808 */ /* 0x000fe20001800000 */
[----:B------:R-:W-:Y:S01]  /*69b0*/  FFMA R5, R5, 0.69314718246459960938, R124 ;  /* 0x3f31721805057823 */ /* 0x000fe2000000007c */
[----:B0-----:R-:W-:Y:S01]  /*69c0*/  PRMT R11, R41, 0x7632, R11 ;  /* 0x00007632290b7816 */ /* 0x001fe2000000000b */
[----:B------:R-:W-:Y:S01]  /*69d0*/  STG.E.U16 [R18.64], R9 ;  /* 0x0000000912007986 */ /* 0x000fe2000c101504 */
[----:B------:R-:W-:Y:S01]  /*69e0*/  IMAD R0, R58, c[0x0][0x1cc], RZ ;  /* 0x000073003a007a24 */ /* 0x000fe200078e02ff */
[----:B-1----:R-:W-:-:S02]  /*69f0*/  PRMT R15, R45, 0x7632, R15 ;  /* 0x000076322d0f7816 */ /* 0x002fc4000000000f */
[----:B------:R-:W-:Y:S01]  /*6a00*/  STG.E.U16 [R20.64], R41 ;  /* 0x0000002914007986 */ /* 0x000fe2000c101504 */
[----:B------:R-:W-:Y:S01]  /*6a10*/  FFMA R12, R3, 0.69314718246459960938, R12 ;  /* 0x3f317218030c7823 */ /* 0x000fe2000000000c */
[C---:B------:R-:W-:Y:S01]  /*6a20*/  SHF.L.U32 R3, R229.reuse, 0x2, RZ ;  /* 0x00000002e5037819 */ /* 0x040fe200000006ff */
[----:B------:R-:W-:Y:S01]  /*6a30*/  IMAD.HI R229, R229, 0x4, RZ ;  /* 0x00000004e5e57827 */ /* 0x000fe200078e02ff */
[----:B------:R-:W-:Y:S01]  /*6a40*/  STG.E.U16 [R22.64], R11 ;  /* 0x0000000b16007986 */ /* 0x000fe2000c101504 */
[----:B--2---:R-:W-:-:S03]  /*6a50*/  PRMT R17, R47, 0x7632, R17 ;  /* 0x000076322f117816 */ /* 0x004fc60000000011 */
[----:B------:R-:W-:Y:S04]  /*6a60*/  STG.E.U16 [R24.64], R43 ;  /* 0x0000002b18007986 */ /* 0x000fe8000c101504 */
[----:B------:R0:W-:Y:S04]  /*6a70*/  STG.E.U16 [R26.64], R2 ;  /* 0x000000021a007986 */ /* 0x0001e8000c101504 */
[----:B------:R-:W-:Y:S04]  /*6a80*/  STG.E.U16 [R28.64], R45 ;  /* 0x0000002d1c007986 */ /* 0x000fe8000c101504 */
[----:B------:R-:W-:Y:S04]  /*6a90*/  STG.E.U16 [R30.64], R15 ;  /* 0x0000000f1e007986 */ /* 0x000fe8000c101504 */
[----:B------:R-:W-:Y:S01]  /*6aa0*/  STG.E.U16 [R32.64], R47 ;  /* 0x0000002f20007986 */ /* 0x000fe2000c101504 */
[C---:B0-----:R-:W-:Y:S01]  /*6ab0*/  SHF.L.U32 R2, R0.reuse, 0x2, RZ ;  /* 0x0000000200027819 */ /* 0x041fe200000006ff */
[----:B------:R-:W-:-:S02]  /*6ac0*/  IMAD.HI R0, R0, 0x4, RZ ;  /* 0x0000000400007827 */ /* 0x000fc400078e02ff */
[----:B------:R-:W-:Y:S04]  /*6ad0*/  STG.E.U16 [R34.64], R17 ;  /* 0x0000001122007986 */ /* 0x000fe8000c101504 */
[----:B------:R-:W-:Y:S01]  /*6ae0*/  BAR.SYNC.DEFER_BLOCKING 0x0 ;  /* 0x0000000000007b1d */ /* 0x000fe20000010000 */
[----:B------:R-:W-:-:S04]  /*6af0*/  IADD3 R2, P0, P1, R3, c[0x0][0x180], R2 ;  /* 0x0000600003027a10 */ /* 0x000fc8000791e002 */
[----:B------:R-:W-:Y:S01]  /*6b00*/  IADD3.X R3, R229, c[0x0][0x184], R0, P0, P1 ;  /* 0x00006100e5037a10 */ /* 0x000fe200007e2400 */
[----:B------:R-:W-:Y:S04]  /*6b10*/  STS.64 [R6], R12 ;  /* 0x0000000c06007388 */ /* 0x000fe80000000a00 */
[----:B------:R-:W-:Y:S04]  /*6b20*/  STS.64 [R6+0x100], R4 ;  /* 0x0001000406007388 */ /* 0x000fe80000000a00 */
[----:B------:R-:W-:Y:S06]  /*6b30*/  BAR.SYNC.DEFER_BLOCKING 0x0 ;  /* 0x0000000000007b1d */ /* 0x000fec0000010000 */
[----:B------:R-:W0:Y:S04]  /*6b40*/  LDS R39, [R39] ;  /* 0x0000000027277984 */ /* 0x000e280000000800 */
[----:B0-----:R-:W-:Y:S01]  /*6b50*/  STG.E [R2.64], R39 ;  /* 0x0000002702007986 */ /* 0x001fe2000c101904 */
[----:B------:R-:W-:Y:S05]  /*6b60*/  EXIT ;  /* 0x000000000000794d */ /* 0x000fea0003800000 */
.L_x_2:
[----:B------:R-:W-:-:S00]  /*6b70*/  BRA `(.L_x_2) ;  /* 0xfffffff000007947 */ /* 0x000fc0000383ffff */
[----:B------:R-:W-:-:S00]  /*6b80*/  NOP ;  /* 0x0000000000007918 */ /* 0x000fc00000000000 */
[----:B------:R-:W-:-:S00]  /*6b90*/  NOP ;  /* 0x0000000000007918 */ /* 0x000fc00000000000 */
[----:B------:R-:W-:-:S00]  /*6ba0*/  NOP ;  /* 0x0000000000007918 */ /* 0x000fc00000000000 */
[----:B------:R-:W-:-:S00]  /*6bb0*/  NOP ;  /* 0x0000000000007918 */ /* 0x000fc00000000000 */
[----:B------:R-:W-:-:S00]  /*6bc0*/  NOP ;  /* 0x0000000000007918 */ /* 0x000fc00000000000 */
[----:B------:R-:W-:-:S00]  /*6bd0*/  NOP ;  /* 0x0000000000007918 */ /* 0x000fc00000000000 */
[----:B------:R-:W-:-:S00]  /*6be0*/  NOP ;  /* 0x0000000000007918 */ /* 0x000fc00000000000 */
[----:B------:R-:W-:-:S00]  /*6bf0*/  NOP ;  /* 0x0000000000007918 */ /* 0x000fc00000000000 */
.L_x_3:


//--------------------- .nv.global.init           --------------------------
	.section	.nv.global.init,"aw",@progbits
.nv.global.init:
	.type		_$_str,@object
	.size		_$_str,(.L_0 - _$_str)
_$_str:
        /*0000*/ 	.byte	0x5f, 0x5f, 0x43, 0x55, 0x44, 0x41, 0x5f, 0x46, 0x54, 0x5a, 0x00
.L_0:


//--------------------- .nv.shared.attn_fwd       --------------------------
	.section	.nv.shared.attn_fwd,"aw",@nobits
	.sectionflags	@""
	.align	16
